//
// Generated by NVIDIA NVVM Compiler
//
// Compiler Build ID: CL-36424714
// Cuda compilation tools, release 13.0, V13.0.88
// Based on NVVM 20.0.0
//

.version 9.0
.target sm_100
.address_size 64

	// .globl	_Z26countPixelsPerLabel_kernelPKjiiiPjj

.visible .entry _Z26countPixelsPerLabel_kernelPKjiiiPjj(
	.param .u64 .ptr .align 1 _Z26countPixelsPerLabel_kernelPKjiiiPjj_param_0,
	.param .u32 _Z26countPixelsPerLabel_kernelPKjiiiPjj_param_1,
	.param .u32 _Z26countPixelsPerLabel_kernelPKjiiiPjj_param_2,
	.param .u32 _Z26countPixelsPerLabel_kernelPKjiiiPjj_param_3,
	.param .u64 .ptr .align 1 _Z26countPixelsPerLabel_kernelPKjiiiPjj_param_4,
	.param .u32 _Z26countPixelsPerLabel_kernelPKjiiiPjj_param_5
)
{
	.reg .pred 	%p<5>;
	.reg .b32 	%r<19>;
	.reg .b64 	%rd<11>;

	ld.param.u64 	%rd1, [_Z26countPixelsPerLabel_kernelPKjiiiPjj_param_0];
	ld.param.u32 	%r4, [_Z26countPixelsPerLabel_kernelPKjiiiPjj_param_1];
	ld.param.u32 	%r6, [_Z26countPixelsPerLabel_kernelPKjiiiPjj_param_2];
	ld.param.u32 	%r7, [_Z26countPixelsPerLabel_kernelPKjiiiPjj_param_3];
	ld.param.u64 	%rd2, [_Z26countPixelsPerLabel_kernelPKjiiiPjj_param_4];
	ld.param.u32 	%r5, [_Z26countPixelsPerLabel_kernelPKjiiiPjj_param_5];
	mov.u32 	%r9, %ctaid.x;
	mov.u32 	%r10, %ntid.x;
	mov.u32 	%r11, %tid.x;
	mad.lo.s32 	%r1, %r9, %r10, %r11;
	mov.u32 	%r12, %ctaid.y;
	mov.u32 	%r13, %ntid.y;
	mov.u32 	%r14, %tid.y;
	mad.lo.s32 	%r15, %r12, %r13, %r14;
	setp.ge.s32 	%p1, %r1, %r6;
	setp.ge.s32 	%p2, %r15, %r7;
	or.pred  	%p3, %p1, %p2;
	@%p3 bra 	$L__BB0_3;
	cvta.to.global.u64 	%rd3, %rd1;
	mul.lo.s32 	%r16, %r4, %r15;
	cvt.s64.s32 	%rd4, %r16;
	add.s64 	%rd5, %rd3, %rd4;
	mul.wide.s32 	%rd6, %r1, 4;
	add.s64 	%rd7, %rd5, %rd6;
	ld.global.u32 	%r3, [%rd7];
	add.s32 	%r17, %r3, -1;
	setp.ge.u32 	%p4, %r17, %r5;
	@%p4 bra 	$L__BB0_3;
	cvta.to.global.u64 	%rd8, %rd2;
	mul.wide.u32 	%rd9, %r3, 4;
	add.s64 	%rd10, %rd8, %rd9;
	atom.global.add.u32 	%r18, [%rd10], 1;
$L__BB0_3:
	ret;

}
	// .globl	_Z26detectContourPixels_kernelPKjiiiPhiPjj
.visible .entry _Z26detectContourPixels_kernelPKjiiiPhiPjj(
	.param .u64 .ptr .align 1 _Z26detectContourPixels_kernelPKjiiiPhiPjj_param_0,
	.param .u32 _Z26detectContourPixels_kernelPKjiiiPhiPjj_param_1,
	.param .u32 _Z26detectContourPixels_kernelPKjiiiPhiPjj_param_2,
	.param .u32 _Z26detectContourPixels_kernelPKjiiiPhiPjj_param_3,
	.param .u64 .ptr .align 1 _Z26detectContourPixels_kernelPKjiiiPhiPjj_param_4,
	.param .u32 _Z26detectContourPixels_kernelPKjiiiPhiPjj_param_5,
	.param .u64 .ptr .align 1 _Z26detectContourPixels_kernelPKjiiiPhiPjj_param_6,
	.param .u32 _Z26detectContourPixels_kernelPKjiiiPhiPjj_param_7
)
{
	.reg .pred 	%p<37>;
	.reg .b16 	%rs<3>;
	.reg .b32 	%r<33>;
	.reg .b64 	%rd<35>;

	ld.param.u64 	%rd10, [_Z26detectContourPixels_kernelPKjiiiPhiPjj_param_0];
	ld.param.u32 	%r6, [_Z26detectContourPixels_kernelPKjiiiPhiPjj_param_1];
	ld.param.u32 	%r7, [_Z26detectContourPixels_kernelPKjiiiPhiPjj_param_2];
	ld.param.u32 	%r11, [_Z26detectContourPixels_kernelPKjiiiPhiPjj_param_3];
	ld.param.u64 	%rd8, [_Z26detectContourPixels_kernelPKjiiiPhiPjj_param_4];
	ld.param.u32 	%r9, [_Z26detectContourPixels_kernelPKjiiiPhiPjj_param_5];
	ld.param.u64 	%rd9, [_Z26detectContourPixels_kernelPKjiiiPhiPjj_param_6];
	ld.param.u32 	%r10, [_Z26detectContourPixels_kernelPKjiiiPhiPjj_param_7];
	cvta.to.global.u64 	%rd1, %rd10;
	mov.u32 	%r12, %ctaid.x;
	mov.u32 	%r13, %ntid.x;
	mov.u32 	%r14, %tid.x;
	mad.lo.s32 	%r1, %r12, %r13, %r14;
	mov.u32 	%r15, %ctaid.y;
	mov.u32 	%r16, %ntid.y;
	mov.u32 	%r17, %tid.y;
	mad.lo.s32 	%r18, %r15, %r16, %r17;
	setp.ge.s32 	%p3, %r1, %r7;
	setp.ge.s32 	%p4, %r18, %r11;
	or.pred  	%p5, %p3, %p4;
	@%p5 bra 	$L__BB1_19;
	cvta.to.global.u64 	%rd11, %rd8;
	mul.lo.s32 	%r3, %r6, %r18;
	cvt.s64.s32 	%rd12, %r3;
	add.s64 	%rd2, %rd1, %rd12;
	mul.wide.s32 	%rd13, %r1, 4;
	add.s64 	%rd14, %rd2, %rd13;
	ld.global.u32 	%r4, [%rd14];
	mul.lo.s32 	%r19, %r9, %r18;
	cvt.s64.s32 	%rd15, %r19;
	add.s64 	%rd3, %rd11, %rd15;
	setp.ne.s32 	%p6, %r4, 0;
	@%p6 bra 	$L__BB1_13;
	setp.eq.s64 	%p35, %rd8, 0;
	@%p35 bra 	$L__BB1_19;
	cvt.s64.s32 	%rd33, %r1;
	add.s64 	%rd34, %rd3, %rd33;
	mov.b16 	%rs2, 0;
	st.global.u8 	[%rd34], %rs2;
	bra.uni 	$L__BB1_19;
$L__BB1_4:
	mul.wide.u32 	%rd19, %r1, 4;
	add.s64 	%rd4, %rd7, %rd19;
	ld.global.u32 	%r23, [%rd4];
	setp.ne.s32 	%p16, %r23, %r4;
	@%p16 bra 	$L__BB1_15;
	add.s32 	%r24, %r1, 1;
	setp.ge.s32 	%p18, %r24, %r7;
	@%p18 bra 	$L__BB1_15;
	ld.global.u32 	%r25, [%rd4+4];
	setp.ne.s32 	%p20, %r25, %r4;
	@%p20 bra 	$L__BB1_15;
	add.s64 	%rd21, %rd2, %rd17;
	ld.global.u32 	%r26, [%rd21];
	setp.ne.s32 	%p22, %r26, %r4;
	@%p22 bra 	$L__BB1_15;
	add.s64 	%rd23, %rd2, %rd19;
	ld.global.u32 	%r27, [%rd23+4];
	setp.ne.s32 	%p24, %r27, %r4;
	@%p24 bra 	$L__BB1_15;
	add.s32 	%r28, %r18, 1;
	setp.ge.u32 	%p26, %r28, %r11;
	@%p26 bra 	$L__BB1_15;
	cvt.s64.s32 	%rd24, %r6;
	add.s64 	%rd5, %rd2, %rd24;
	add.s64 	%rd26, %rd5, %rd17;
	ld.global.u32 	%r29, [%rd26];
	setp.ne.s32 	%p28, %r29, %r4;
	@%p28 bra 	$L__BB1_15;
	add.s64 	%rd6, %rd5, %rd19;
	ld.global.u32 	%r30, [%rd6];
	setp.ne.s32 	%p30, %r30, %r4;
	@%p30 bra 	$L__BB1_15;
	ld.global.u32 	%r31, [%rd6+4];
	setp.ne.s32 	%p36, %r31, %r4;
	bra.uni 	$L__BB1_15;
$L__BB1_13:
	setp.lt.s32 	%p8, %r1, 1;
	setp.gt.s32 	%p9, %r1, %r7;
	or.pred  	%p10, %p8, %p9;
	add.s32 	%r20, %r18, -1;
	setp.ge.u32 	%p11, %r20, %r11;
	or.pred  	%p12, %p10, %p11;
	mov.pred 	%p36, -1;
	@%p12 bra 	$L__BB1_15;
	add.s32 	%r5, %r1, -1;
	sub.s32 	%r21, %r3, %r6;
	cvt.s64.s32 	%rd16, %r21;
	add.s64 	%rd7, %rd1, %rd16;
	mul.wide.u32 	%rd17, %r5, 4;
	add.s64 	%rd18, %rd7, %rd17;
	ld.global.u32 	%r22, [%rd18];
	setp.eq.s32 	%p14, %r22, %r4;
	@%p14 bra 	$L__BB1_4;
$L__BB1_15:
	setp.eq.s64 	%p31, %rd8, 0;
	@%p31 bra 	$L__BB1_17;
	cvt.s64.s32 	%rd28, %r1;
	selp.s16 	%rs1, -1, 0, %p36;
	add.s64 	%rd29, %rd3, %rd28;
	st.global.u8 	[%rd29], %rs1;
$L__BB1_17:
	setp.gt.u32 	%p32, %r4, %r10;
	not.pred 	%p33, %p36;
	or.pred  	%p34, %p32, %p33;
	@%p34 bra 	$L__BB1_19;
	cvta.to.global.u64 	%rd30, %rd9;
	mul.wide.u32 	%rd31, %r4, 4;
	add.s64 	%rd32, %rd30, %rd31;
	atom.global.add.u32 	%r32, [%rd32], 1;
$L__BB1_19:
	ret;

}
	// .globl	_Z30computeContourDirection_kernelPKjiiiP29NppiContourPixelDirectionInfoij
.visible .entry _Z30computeContourDirection_kernelPKjiiiP29NppiContourPixelDirectionInfoij(
	.param .u64 .ptr .align 1 _Z30computeContourDirection_kernelPKjiiiP29NppiContourPixelDirectionInfoij_param_0,
	.param .u32 _Z30computeContourDirection_kernelPKjiiiP29NppiContourPixelDirectionInfoij_param_1,
	.param .u32 _Z30computeContourDirection_kernelPKjiiiP29NppiContourPixelDirectionInfoij_param_2,
	.param .u32 _Z30computeContourDirection_kernelPKjiiiP29NppiContourPixelDirectionInfoij_param_3,
	.param .u64 .ptr .align 1 _Z30computeContourDirection_kernelPKjiiiP29NppiContourPixelDirectionInfoij_param_4,
	.param .u32 _Z30computeContourDirection_kernelPKjiiiP29NppiContourPixelDirectionInfoij_param_5,
	.param .u32 _Z30computeContourDirection_kernelPKjiiiP29NppiContourPixelDirectionInfoij_param_6
)
{
	.reg .pred 	%p<47>;
	.reg .b16 	%rs<72>;
	.reg .b32 	%r<44>;
	.reg .b64 	%rd<37>;

	ld.param.u64 	%rd6, [_Z30computeContourDirection_kernelPKjiiiP29NppiContourPixelDirectionInfoij_param_0];
	ld.param.u32 	%r8, [_Z30computeContourDirection_kernelPKjiiiP29NppiContourPixelDirectionInfoij_param_1];
	ld.param.u32 	%r9, [_Z30computeContourDirection_kernelPKjiiiP29NppiContourPixelDirectionInfoij_param_2];
	ld.param.u32 	%r12, [_Z30computeContourDirection_kernelPKjiiiP29NppiContourPixelDirectionInfoij_param_3];
	ld.param.u64 	%rd5, [_Z30computeContourDirection_kernelPKjiiiP29NppiContourPixelDirectionInfoij_param_4];
	ld.param.u32 	%r11, [_Z30computeContourDirection_kernelPKjiiiP29NppiContourPixelDirectionInfoij_param_5];
	cvta.to.global.u64 	%rd1, %rd6;
	mov.u32 	%r13, %ctaid.x;
	mov.u32 	%r14, %ntid.x;
	mov.u32 	%r15, %tid.x;
	mad.lo.s32 	%r1, %r13, %r14, %r15;
	mov.u32 	%r16, %ctaid.y;
	mov.u32 	%r17, %ntid.y;
	mov.u32 	%r18, %tid.y;
	mad.lo.s32 	%r19, %r16, %r17, %r18;
	setp.ge.s32 	%p3, %r1, %r9;
	setp.ge.s32 	%p4, %r19, %r12;
	or.pred  	%p5, %p3, %p4;
	@%p5 bra 	$L__BB2_19;
	cvta.to.global.u64 	%rd7, %rd5;
	mul.lo.s32 	%r3, %r8, %r19;
	cvt.s64.s32 	%rd8, %r3;
	add.s64 	%rd2, %rd1, %rd8;
	mul.wide.s32 	%rd9, %r1, 4;
	add.s64 	%rd10, %rd2, %rd9;
	ld.global.u32 	%r4, [%rd10];
	mul.lo.s32 	%r20, %r11, %r19;
	cvt.s64.s32 	%rd11, %r20;
	add.s64 	%rd12, %rd7, %rd11;
	mul.wide.s32 	%rd13, %r1, 140;
	add.s64 	%rd3, %rd12, %rd13;
	st.global.u32 	[%rd3], %r4;
	mov.b32 	%r21, 0;
	st.global.u32 	[%rd3+4], %r21;
	setp.eq.s32 	%p6, %r4, 0;
	@%p6 bra 	$L__BB2_19;
	add.s32 	%r5, %r1, 1;
	setp.gt.s32 	%p7, %r1, -2;
	setp.lt.s32 	%p8, %r5, %r9;
	and.pred  	%p1, %p7, %p8;
	mov.b16 	%rs58, 0;
	not.pred 	%p9, %p1;
	mov.u16 	%rs59, %rs58;
	@%p9 bra 	$L__BB2_4;
	mul.wide.u32 	%rd14, %r5, 4;
	add.s64 	%rd15, %rd2, %rd14;
	ld.global.u32 	%r22, [%rd15];
	setp.eq.s32 	%p10, %r22, %r4;
	selp.b16 	%rs58, 16, 0, %p10;
	selp.b16 	%rs59, 0, 8, %p10;
	st.global.u32 	[%rd3+68], %r5;
	st.global.u32 	[%rd3+72], %r19;
	ld.global.u32 	%r23, [%rd15];
	setp.eq.s32 	%p11, %r23, %r4;
	selp.u16 	%rs34, 1, 0, %p11;
	st.global.u8 	[%rd3+132], %rs34;
$L__BB2_4:
	add.s32 	%r6, %r19, -1;
	setp.ge.u32 	%p12, %r6, %r12;
	or.pred  	%p14, %p9, %p12;
	@%p14 bra 	$L__BB2_6;
	sub.s32 	%r24, %r3, %r8;
	cvt.s64.s32 	%rd16, %r24;
	add.s64 	%rd17, %rd1, %rd16;
	mul.wide.u32 	%rd18, %r5, 4;
	add.s64 	%rd19, %rd17, %rd18;
	ld.global.u32 	%r25, [%rd19];
	setp.eq.s32 	%p15, %r25, %r4;
	or.b16  	%rs35, %rs58, 32;
	or.b16  	%rs36, %rs59, 4;
	selp.b16 	%rs58, %rs35, %rs58, %p15;
	selp.b16 	%rs59, %rs59, %rs36, %p15;
	st.global.u32 	[%rd3+76], %r5;
	st.global.u32 	[%rd3+80], %r6;
	ld.global.u32 	%r26, [%rd19];
	setp.eq.s32 	%p16, %r26, %r4;
	selp.u16 	%rs37, 1, 0, %p16;
	st.global.u8 	[%rd3+133], %rs37;
$L__BB2_6:
	setp.ge.u32 	%p17, %r6, %r12;
	setp.lt.s32 	%p18, %r1, 0;
	or.pred  	%p19, %p18, %p17;
	@%p19 bra 	$L__BB2_8;
	sub.s32 	%r27, %r3, %r8;
	cvt.s64.s32 	%rd20, %r27;
	add.s64 	%rd21, %rd1, %rd20;
	mul.wide.u32 	%rd22, %r1, 4;
	add.s64 	%rd23, %rd21, %rd22;
	ld.global.u32 	%r28, [%rd23];
	setp.eq.s32 	%p20, %r28, %r4;
	or.b16  	%rs38, %rs58, 64;
	or.b16  	%rs39, %rs59, 2;
	selp.b16 	%rs58, %rs38, %rs58, %p20;
	selp.b16 	%rs59, %rs59, %rs39, %p20;
	st.global.u32 	[%rd3+84], %r1;
	st.global.u32 	[%rd3+88], %r6;
	ld.global.u32 	%r29, [%rd23];
	setp.eq.s32 	%p21, %r29, %r4;
	selp.u16 	%rs40, 1, 0, %p21;
	st.global.u8 	[%rd3+134], %rs40;
$L__BB2_8:
	setp.ge.u32 	%p22, %r6, %r12;
	setp.gt.s32 	%p23, %r1, 0;
	setp.le.s32 	%p24, %r1, %r9;
	and.pred  	%p2, %p23, %p24;
	not.pred 	%p25, %p2;
	or.pred  	%p26, %p25, %p22;
	@%p26 bra 	$L__BB2_10;
	add.s32 	%r30, %r1, -1;
	sub.s32 	%r31, %r3, %r8;
	cvt.s64.s32 	%rd24, %r31;
	add.s64 	%rd25, %rd1, %rd24;
	mul.wide.u32 	%rd26, %r30, 4;
	add.s64 	%rd27, %rd25, %rd26;
	ld.global.u32 	%r32, [%rd27];
	setp.ne.s32 	%p27, %r32, %r4;
	or.b16  	%rs41, %rs58, -128;
	selp.b16 	%rs58, %rs58, %rs41, %p27;
	selp.u16 	%rs42, 1, 0, %p27;
	or.b16  	%rs59, %rs59, %rs42;
	st.global.u32 	[%rd3+92], %r30;
	st.global.u32 	[%rd3+96], %r6;
	ld.global.u32 	%r33, [%rd27];
	setp.eq.s32 	%p28, %r33, %r4;
	selp.u16 	%rs43, 1, 0, %p28;
	st.global.u8 	[%rd3+135], %rs43;
$L__BB2_10:
	@%p25 bra 	$L__BB2_12;
	add.s32 	%r34, %r1, -1;
	mul.wide.u32 	%rd28, %r34, 4;
	add.s64 	%rd29, %rd2, %rd28;
	ld.global.u32 	%r35, [%rd29];
	setp.eq.s32 	%p30, %r35, %r4;
	or.b16  	%rs44, %rs58, 8;
	or.b16  	%rs45, %rs59, 16;
	selp.b16 	%rs58, %rs44, %rs58, %p30;
	selp.b16 	%rs59, %rs59, %rs45, %p30;
	st.global.u32 	[%rd3+100], %r34;
	st.global.u32 	[%rd3+104], %r19;
	ld.global.u32 	%r36, [%rd29];
	setp.eq.s32 	%p31, %r36, %r4;
	selp.u16 	%rs46, 1, 0, %p31;
	st.global.u8 	[%rd3+136], %rs46;
$L__BB2_12:
	add.s32 	%r7, %r19, 1;
	setp.ge.u32 	%p32, %r7, %r12;
	cvt.s64.s32 	%rd30, %r8;
	add.s64 	%rd4, %rd2, %rd30;
	or.pred  	%p34, %p25, %p32;
	@%p34 bra 	$L__BB2_14;
	add.s32 	%r37, %r1, -1;
	mul.wide.u32 	%rd31, %r37, 4;
	add.s64 	%rd32, %rd4, %rd31;
	ld.global.u32 	%r38, [%rd32];
	setp.eq.s32 	%p35, %r38, %r4;
	or.b16  	%rs47, %rs58, 4;
	or.b16  	%rs48, %rs59, 32;
	selp.b16 	%rs58, %rs47, %rs58, %p35;
	selp.b16 	%rs59, %rs59, %rs48, %p35;
	st.global.u32 	[%rd3+108], %r37;
	st.global.u32 	[%rd3+112], %r7;
	ld.global.u32 	%r39, [%rd32];
	setp.eq.s32 	%p36, %r39, %r4;
	selp.u16 	%rs49, 1, 0, %p36;
	st.global.u8 	[%rd3+137], %rs49;
$L__BB2_14:
	setp.ge.u32 	%p37, %r7, %r12;
	setp.lt.s32 	%p38, %r1, 0;
	or.pred  	%p39, %p38, %p37;
	@%p39 bra 	$L__BB2_16;
	mul.wide.u32 	%rd33, %r1, 4;
	add.s64 	%rd34, %rd4, %rd33;
	ld.global.u32 	%r40, [%rd34];
	setp.eq.s32 	%p40, %r40, %r4;
	or.b16  	%rs50, %rs58, 2;
	or.b16  	%rs51, %rs59, 64;
	selp.b16 	%rs58, %rs50, %rs58, %p40;
	selp.b16 	%rs59, %rs59, %rs51, %p40;
	st.global.u32 	[%rd3+116], %r1;
	st.global.u32 	[%rd3+120], %r7;
	ld.global.u32 	%r41, [%rd34];
	setp.eq.s32 	%p41, %r41, %r4;
	selp.u16 	%rs52, 1, 0, %p41;
	st.global.u8 	[%rd3+138], %rs52;
$L__BB2_16:
	setp.ge.u32 	%p42, %r7, %r12;
	or.pred  	%p44, %p9, %p42;
	@%p44 bra 	$L__BB2_18;
	mul.wide.u32 	%rd35, %r5, 4;
	add.s64 	%rd36, %rd4, %rd35;
	ld.global.u32 	%r42, [%rd36];
	setp.eq.s32 	%p45, %r42, %r4;
	or.b16  	%rs53, %rs59, -128;
	selp.u16 	%rs54, 1, 0, %p45;
	or.b16  	%rs58, %rs58, %rs54;
	selp.b16 	%rs59, %rs59, %rs53, %p45;
	st.global.u32 	[%rd3+124], %r5;
	st.global.u32 	[%rd3+128], %r7;
	ld.global.u32 	%r43, [%rd36];
	setp.eq.s32 	%p46, %r43, %r4;
	selp.u16 	%rs55, 1, 0, %p46;
	st.global.u8 	[%rd3+139], %rs55;
$L__BB2_18:
	st.global.u8 	[%rd3+6], %rs58;
	st.global.u8 	[%rd3+5], %rs59;
$L__BB2_19:
	ret;

}
	// .globl	_Z24updateBoundingBox_kernelPKjiiiPiS1_S1_S1_j
.visible .entry _Z24updateBoundingBox_kernelPKjiiiPiS1_S1_S1_j(
	.param .u64 .ptr .align 1 _Z24updateBoundingBox_kernelPKjiiiPiS1_S1_S1_j_param_0,
	.param .u32 _Z24updateBoundingBox_kernelPKjiiiPiS1_S1_S1_j_param_1,
	.param .u32 _Z24updateBoundingBox_kernelPKjiiiPiS1_S1_S1_j_param_2,
	.param .u32 _Z24updateBoundingBox_kernelPKjiiiPiS1_S1_S1_j_param_3,
	.param .u64 .ptr .align 1 _Z24updateBoundingBox_kernelPKjiiiPiS1_S1_S1_j_param_4,
	.param .u64 .ptr .align 1 _Z24updateBoundingBox_kernelPKjiiiPiS1_S1_S1_j_param_5,
	.param .u64 .ptr .align 1 _Z24updateBoundingBox_kernelPKjiiiPiS1_S1_S1_j_param_6,
	.param .u64 .ptr .align 1 _Z24updateBoundingBox_kernelPKjiiiPiS1_S1_S1_j_param_7,
	.param .u32 _Z24updateBoundingBox_kernelPKjiiiPiS1_S1_S1_j_param_8
)
{
	.reg .pred 	%p<5>;
	.reg .b32 	%r<22>;
	.reg .b64 	%rd<20>;

	ld.param.u64 	%rd1, [_Z24updateBoundingBox_kernelPKjiiiPiS1_S1_S1_j_param_0];
	ld.param.u32 	%r4, [_Z24updateBoundingBox_kernelPKjiiiPiS1_S1_S1_j_param_1];
	ld.param.u32 	%r6, [_Z24updateBoundingBox_kernelPKjiiiPiS1_S1_S1_j_param_2];
	ld.param.u32 	%r7, [_Z24updateBoundingBox_kernelPKjiiiPiS1_S1_S1_j_param_3];
	ld.param.u64 	%rd2, [_Z24updateBoundingBox_kernelPKjiiiPiS1_S1_S1_j_param_4];
	ld.param.u64 	%rd3, [_Z24updateBoundingBox_kernelPKjiiiPiS1_S1_S1_j_param_5];
	ld.param.u64 	%rd4, [_Z24updateBoundingBox_kernelPKjiiiPiS1_S1_S1_j_param_6];
	ld.param.u64 	%rd5, [_Z24updateBoundingBox_kernelPKjiiiPiS1_S1_S1_j_param_7];
	ld.param.u32 	%r5, [_Z24updateBoundingBox_kernelPKjiiiPiS1_S1_S1_j_param_8];
	mov.u32 	%r9, %ctaid.x;
	mov.u32 	%r10, %ntid.x;
	mov.u32 	%r11, %tid.x;
	mad.lo.s32 	%r1, %r9, %r10, %r11;
	mov.u32 	%r12, %ctaid.y;
	mov.u32 	%r13, %ntid.y;
	mov.u32 	%r14, %tid.y;
	mad.lo.s32 	%r15, %r12, %r13, %r14;
	setp.ge.s32 	%p1, %r1, %r6;
	setp.ge.s32 	%p2, %r15, %r7;
	or.pred  	%p3, %p1, %p2;
	@%p3 bra 	$L__BB3_3;
	cvta.to.global.u64 	%rd6, %rd1;
	mul.lo.s32 	%r16, %r4, %r15;
	cvt.s64.s32 	%rd7, %r16;
	add.s64 	%rd8, %rd6, %rd7;
	mul.wide.s32 	%rd9, %r1, 4;
	add.s64 	%rd10, %rd8, %rd9;
	ld.global.u32 	%r3, [%rd10];
	add.s32 	%r17, %r3, -1;
	setp.ge.u32 	%p4, %r17, %r5;
	@%p4 bra 	$L__BB3_3;
	cvta.to.global.u64 	%rd11, %rd2;
	mul.wide.u32 	%rd12, %r3, 4;
	add.s64 	%rd13, %rd11, %rd12;
	atom.global.min.s32 	%r18, [%rd13], %r1;
	cvta.to.global.u64 	%rd14, %rd3;
	add.s64 	%rd15, %rd14, %rd12;
	atom.global.min.s32 	%r19, [%rd15], %r15;
	cvta.to.global.u64 	%rd16, %rd4;
	add.s64 	%rd17, %rd16, %rd12;
	atom.global.max.s32 	%r20, [%rd17], %r1;
	cvta.to.global.u64 	%rd18, %rd5;
	add.s64 	%rd19, %rd18, %rd12;
	atom.global.max.s32 	%r21, [%rd19], %r15;
$L__BB3_3:
	ret;

}
	// .globl	_Z28findFirstContourPixel_kernelPKhiPKjiiiPiS3_j
.visible .entry _Z28findFirstContourPixel_kernelPKhiPKjiiiPiS3_j(
	.param .u64 .ptr .align 1 _Z28findFirstContourPixel_kernelPKhiPKjiiiPiS3_j_param_0,
	.param .u32 _Z28findFirstContourPixel_kernelPKhiPKjiiiPiS3_j_param_1,
	.param .u64 .ptr .align 1 _Z28findFirstContourPixel_kernelPKhiPKjiiiPiS3_j_param_2,
	.param .u32 _Z28findFirstContourPixel_kernelPKhiPKjiiiPiS3_j_param_3,
	.param .u32 _Z28findFirstContourPixel_kernelPKhiPKjiiiPiS3_j_param_4,
	.param .u32 _Z28findFirstContourPixel_kernelPKhiPKjiiiPiS3_j_param_5,
	.param .u64 .ptr .align 1 _Z28findFirstContourPixel_kernelPKhiPKjiiiPiS3_j_param_6,
	.param .u64 .ptr .align 1 _Z28findFirstContourPixel_kernelPKhiPKjiiiPiS3_j_param_7,
	.param .u32 _Z28findFirstContourPixel_kernelPKhiPKjiiiPiS3_j_param_8
)
{
	.reg .pred 	%p<6>;
	.reg .b16 	%rs<2>;
	.reg .b32 	%r<22>;
	.reg .b64 	%rd<17>;

	ld.param.u64 	%rd2, [_Z28findFirstContourPixel_kernelPKhiPKjiiiPiS3_j_param_0];
	ld.param.u32 	%r4, [_Z28findFirstContourPixel_kernelPKhiPKjiiiPiS3_j_param_1];
	ld.param.u64 	%rd3, [_Z28findFirstContourPixel_kernelPKhiPKjiiiPiS3_j_param_2];
	ld.param.u32 	%r5, [_Z28findFirstContourPixel_kernelPKhiPKjiiiPiS3_j_param_3];
	ld.param.u32 	%r6, [_Z28findFirstContourPixel_kernelPKhiPKjiiiPiS3_j_param_4];
	ld.param.u32 	%r8, [_Z28findFirstContourPixel_kernelPKhiPKjiiiPiS3_j_param_5];
	ld.param.u64 	%rd4, [_Z28findFirstContourPixel_kernelPKhiPKjiiiPiS3_j_param_7];
	ld.param.u32 	%r7, [_Z28findFirstContourPixel_kernelPKhiPKjiiiPiS3_j_param_8];
	mov.u32 	%r10, %ctaid.x;
	mov.u32 	%r11, %ntid.x;
	mov.u32 	%r12, %tid.x;
	mad.lo.s32 	%r1, %r10, %r11, %r12;
	mov.u32 	%r13, %ctaid.y;
	mov.u32 	%r14, %ntid.y;
	mov.u32 	%r15, %tid.y;
	mad.lo.s32 	%r16, %r13, %r14, %r15;
	setp.ge.s32 	%p1, %r1, %r6;
	setp.ge.s32 	%p2, %r16, %r8;
	or.pred  	%p3, %p1, %p2;
	@%p3 bra 	$L__BB4_4;
	cvta.to.global.u64 	%rd5, %rd2;
	mul.lo.s32 	%r17, %r4, %r16;
	cvt.s64.s32 	%rd6, %r17;
	cvt.s64.s32 	%rd1, %r1;
	add.s64 	%rd7, %rd6, %rd1;
	add.s64 	%rd8, %rd5, %rd7;
	ld.global.u8 	%rs1, [%rd8];
	setp.eq.s16 	%p4, %rs1, 0;
	@%p4 bra 	$L__BB4_4;
	mul.lo.s32 	%r18, %r5, %r16;
	cvt.s64.s32 	%rd9, %r18;
	cvta.to.global.u64 	%rd10, %rd3;
	add.s64 	%rd11, %rd10, %rd9;
	shl.b64 	%rd12, %rd1, 2;
	add.s64 	%rd13, %rd11, %rd12;
	ld.global.u32 	%r3, [%rd13];
	add.s32 	%r19, %r3, -1;
	setp.ge.u32 	%p5, %r19, %r7;
	@%p5 bra 	$L__BB4_4;
	mad.lo.s32 	%r20, %r6, %r16, %r1;
	cvta.to.global.u64 	%rd14, %rd4;
	mul.wide.u32 	%rd15, %r3, 4;
	add.s64 	%rd16, %rd14, %rd15;
	atom.global.min.s32 	%r21, [%rd16], %r20;
$L__BB4_4:
	ret;

}
	// .globl	_Z26batchCompressLabels_kernelPjiiiS_j
.visible .entry _Z26batchCompressLabels_kernelPjiiiS_j(
	.param .u64 .ptr .align 1 _Z26batchCompressLabels_kernelPjiiiS_j_param_0,
	.param .u32 _Z26batchCompressLabels_kernelPjiiiS_j_param_1,
	.param .u32 _Z26batchCompressLabels_kernelPjiiiS_j_param_2,
	.param .u32 _Z26batchCompressLabels_kernelPjiiiS_j_param_3,
	.param .u64 .ptr .align 1 _Z26batchCompressLabels_kernelPjiiiS_j_param_4,
	.param .u32 _Z26batchCompressLabels_kernelPjiiiS_j_param_5
)
{
	.reg .pred 	%p<5>;
	.reg .b32 	%r<19>;
	.reg .b64 	%rd<11>;

	ld.param.u64 	%rd2, [_Z26batchCompressLabels_kernelPjiiiS_j_param_0];
	ld.param.u32 	%r4, [_Z26batchCompressLabels_kernelPjiiiS_j_param_1];
	ld.param.u32 	%r6, [_Z26batchCompressLabels_kernelPjiiiS_j_param_2];
	ld.param.u32 	%r7, [_Z26batchCompressLabels_kernelPjiiiS_j_param_3];
	ld.param.u64 	%rd3, [_Z26batchCompressLabels_kernelPjiiiS_j_param_4];
	ld.param.u32 	%r5, [_Z26batchCompressLabels_kernelPjiiiS_j_param_5];
	mov.u32 	%r9, %ctaid.x;
	mov.u32 	%r10, %ntid.x;
	mov.u32 	%r11, %tid.x;
	mad.lo.s32 	%r1, %r9, %r10, %r11;
	mov.u32 	%r12, %ctaid.y;
	mov.u32 	%r13, %ntid.y;
	mov.u32 	%r14, %tid.y;
	mad.lo.s32 	%r15, %r12, %r13, %r14;
	setp.ge.s32 	%p1, %r1, %r6;
	setp.ge.s32 	%p2, %r15, %r7;
	or.pred  	%p3, %p1, %p2;
	@%p3 bra 	$L__BB5_3;
	cvta.to.global.u64 	%rd4, %rd2;
	mul.lo.s32 	%r16, %r4, %r15;
	cvt.s64.s32 	%rd5, %r16;
	add.s64 	%rd6, %rd4, %rd5;
	mul.wide.s32 	%rd7, %r1, 4;
	add.s64 	%rd1, %rd6, %rd7;
	ld.global.u32 	%r3, [%rd1];
	add.s32 	%r17, %r3, -1;
	setp.ge.u32 	%p4, %r17, %r5;
	@%p4 bra 	$L__BB5_3;
	cvta.to.global.u64 	%rd8, %rd3;
	mul.wide.u32 	%rd9, %r3, 4;
	add.s64 	%rd10, %rd8, %rd9;
	ld.global.u32 	%r18, [%rd10];
	st.global.u32 	[%rd1], %r18;
$L__BB5_3:
	ret;

}


// ===== COMPILED SASS (sm_100) =====

	.target	sm_100

	.elftype	@"ET_EXEC"


//--------------------- .note.nv.tkinfo           --------------------------
	.section	.note.nv.tkinfo,"",@"SHT_NOTE"
	.sectionflags	@"SHF_NOTE_NV_TKINFO"
	.tkinfo
        /*0018*/ 	.word	0x00000002
        /*0030*/ 	.string	""
        /*0030*/ 	.string	"ptxas"
        /*0030*/ 	.string	"Cuda compilation tools, release 13.0, V13.0.88"
        /*0030*/ 	.string	"Build cuda_13.0.r13.0/compiler.36424714_0"
        /*0030*/ 	.string	"-arch sm_100 -m 64 "



//--------------------- .note.nv.cuinfo           --------------------------
	.section	.note.nv.cuinfo,"",@"SHT_NOTE"
	.sectionflags	@"SHF_NOTE_NV_CUINFO"
        /*0018*/ 	.short	0x0002
        /*001a*/ 	.short	0x0064
        /*001c*/ 	.short	0x0082
	.zero		2


//--------------------- .nv.info                  --------------------------
	.section	.nv.info,"",@"SHT_CUDA_INFO"
	.align	4


	//----- nvinfo : EIATTR_REGCOUNT
	.align		4
        /*0000*/ 	.byte	0x04, 0x2f
        /*0002*/ 	.short	(.L_1 - .L_0)
	.align		4
.L_0:
        /*0004*/ 	.word	index@(_Z26countPixelsPerLabel_kernelPKjiiiPjj)
        /*0008*/ 	.word	0x0000000a


	//----- nvinfo : EIATTR_FRAME_SIZE
	.align		4
.L_1:
        /*000c*/ 	.byte	0x04, 0x11
        /*000e*/ 	.short	(.L_3 - .L_2)
	.align		4
.L_2:
        /*0010*/ 	.word	index@(_Z26countPixelsPerLabel_kernelPKjiiiPjj)
        /*0014*/ 	.word	0x00000000


	//----- nvinfo : EIATTR_REGCOUNT
	.align		4
.L_3:
        /*0018*/ 	.byte	0x04, 0x2f
        /*001a*/ 	.short	(.L_5 - .L_4)
	.align		4
.L_4:
        /*001c*/ 	.word	index@(_Z26detectContourPixels_kernelPKjiiiPhiPjj)
        /*0020*/ 	.word	0x00000012


	//----- nvinfo : EIATTR_FRAME_SIZE
	.align		4
.L_5:
        /*0024*/ 	.byte	0x04, 0x11
        /*0026*/ 	.short	(.L_7 - .L_6)
	.align		4
.L_6:
        /*0028*/ 	.word	index@(_Z26detectContourPixels_kernelPKjiiiPhiPjj)
        /*002c*/ 	.word	0x00000000


	//----- nvinfo : EIATTR_REGCOUNT
	.align		4
.L_7:
        /*0030*/ 	.byte	0x04, 0x2f
        /*0032*/ 	.short	(.L_9 - .L_8)
	.align		4
.L_8:
        /*0034*/ 	.word	index@(_Z30computeContourDirection_kernelPKjiiiP29NppiContourPixelDirectionInfoij)
        /*0038*/ 	.word	0x00000020


	//----- nvinfo : EIATTR_FRAME_SIZE
	.align		4
.L_9:
        /*003c*/ 	.byte	0x04, 0x11
        /*003e*/ 	.short	(.L_11 - .L_10)
	.align		4
.L_10:
        /*0040*/ 	.word	index@(_Z30computeContourDirection_kernelPKjiiiP29NppiContourPixelDirectionInfoij)
        /*0044*/ 	.word	0x00000000


	//----- nvinfo : EIATTR_REGCOUNT
	.align		4
.L_11:
        /*0048*/ 	.byte	0x04, 0x2f
        /*004a*/ 	.short	(.L_13 - .L_12)
	.align		4
.L_12:
        /*004c*/ 	.word	index@(_Z24updateBoundingBox_kernelPKjiiiPiS1_S1_S1_j)
        /*0050*/ 	.word	0x00000012


	//----- nvinfo : EIATTR_FRAME_SIZE
	.align		4
.L_13:
        /*0054*/ 	.byte	0x04, 0x11
        /*0056*/ 	.short	(.L_15 - .L_14)
	.align		4
.L_14:
        /*0058*/ 	.word	index@(_Z24updateBoundingBox_kernelPKjiiiPiS1_S1_S1_j)
        /*005c*/ 	.word	0x00000000


	//----- nvinfo : EIATTR_REGCOUNT
	.align		4
.L_15:
        /*0060*/ 	.byte	0x04, 0x2f
        /*0062*/ 	.short	(.L_17 - .L_16)
	.align		4
.L_16:
        /*0064*/ 	.word	index@(_Z28findFirstContourPixel_kernelPKhiPKjiiiPiS3_j)
        /*0068*/ 	.word	0x0000000a


	//----- nvinfo : EIATTR_FRAME_SIZE
	.align		4
.L_17:
        /*006c*/ 	.byte	0x04, 0x11
        /*006e*/ 	.short	(.L_19 - .L_18)
	.align		4
.L_18:
        /*0070*/ 	.word	index@(_Z28findFirstContourPixel_kernelPKhiPKjiiiPiS3_j)
        /*0074*/ 	.word	0x00000000


	//----- nvinfo : EIATTR_REGCOUNT
	.align		4
.L_19:
        /*0078*/ 	.byte	0x04, 0x2f
        /*007a*/ 	.short	(.L_21 - .L_20)
	.align		4
.L_20:
        /*007c*/ 	.word	index@(_Z26batchCompressLabels_kernelPjiiiS_j)
        /*0080*/ 	.word	0x0000000a


	//----- nvinfo : EIATTR_FRAME_SIZE
	.align		4
.L_21:
        /*0084*/ 	.byte	0x04, 0x11
        /*0086*/ 	.short	(.L_23 - .L_22)
	.align		4
.L_22:
        /*0088*/ 	.word	index@(_Z26batchCompressLabels_kernelPjiiiS_j)
        /*008c*/ 	.word	0x00000000


	//----- nvinfo : EIATTR_MIN_STACK_SIZE
	.align		4
.L_23:
        /*0090*/ 	.byte	0x04, 0x12
        /*0092*/ 	.short	(.L_25 - .L_24)
	.align		4
.L_24:
        /*0094*/ 	.word	index@(_Z26batchCompressLabels_kernelPjiiiS_j)
        /*0098*/ 	.word	0x00000000


	//----- nvinfo : EIATTR_MIN_STACK_SIZE
	.align		4
.L_25:
        /*009c*/ 	.byte	0x04, 0x12
        /*009e*/ 	.short	(.L_27 - .L_26)
	.align		4
.L_26:
        /*00a0*/ 	.word	index@(_Z28findFirstContourPixel_kernelPKhiPKjiiiPiS3_j)
        /*00a4*/ 	.word	0x00000000


	//----- nvinfo : EIATTR_MIN_STACK_SIZE
	.align		4
.L_27:
        /*00a8*/ 	.byte	0x04, 0x12
        /*00aa*/ 	.short	(.L_29 - .L_28)
	.align		4
.L_28:
        /*00ac*/ 	.word	index@(_Z24updateBoundingBox_kernelPKjiiiPiS1_S1_S1_j)
        /*00b0*/ 	.word	0x00000000


	//----- nvinfo : EIATTR_MIN_STACK_SIZE
	.align		4
.L_29:
        /*00b4*/ 	.byte	0x04, 0x12
        /*00b6*/ 	.short	(.L_31 - .L_30)
	.align		4
.L_30:
        /*00b8*/ 	.word	index@(_Z30computeContourDirection_kernelPKjiiiP29NppiContourPixelDirectionInfoij)
        /*00bc*/ 	.word	0x00000000


	//----- nvinfo : EIATTR_MIN_STACK_SIZE
	.align		4
.L_31:
        /*00c0*/ 	.byte	0x04, 0x12
        /*00c2*/ 	.short	(.L_33 - .L_32)
	.align		4
.L_32:
        /*00c4*/ 	.word	index@(_Z26detectContourPixels_kernelPKjiiiPhiPjj)
        /*00c8*/ 	.word	0x00000000


	//----- nvinfo : EIATTR_MIN_STACK_SIZE
	.align		4
.L_33:
        /*00cc*/ 	.byte	0x04, 0x12
        /*00ce*/ 	.short	(.L_35 - .L_34)
	.align		4
.L_34:
        /*00d0*/ 	.word	index@(_Z26countPixelsPerLabel_kernelPKjiiiPjj)
        /*00d4*/ 	.word	0x00000000
.L_35:


//--------------------- .nv.compat                --------------------------
	.section	.nv.compat,"",@"SHT_CUDA_COMPAT_INFO"
	.align	4
        /*0000*/ 	.byte	0x02, 0x09, 0x00, 0x00, 0x02, 0x02, 0x01, 0x00, 0x02, 0x05, 0x05, 0x00, 0x03, 0x07, 0x01, 0x01
        /*0010*/ 	.byte	0x02, 0x03, 0x00, 0x00, 0x02, 0x06, 0x01, 0x00, 0x04, 0x0b, 0x08, 0x00, 0x09, 0x00, 0x00, 0x00
        /*0020*/ 	.byte	0x00, 0x00, 0x00, 0x00


//--------------------- .nv.info._Z26batchCompressLabels_kernelPjiiiS_j --------------------------
	.section	.nv.info._Z26batchCompressLabels_kernelPjiiiS_j,"",@"SHT_CUDA_INFO"
	.sectionflags	@""
	.align	4


	//----- nvinfo : EIATTR_CUDA_API_VERSION
	.align		4
        /*0000*/ 	.byte	0x04, 0x37
        /*0002*/ 	.short	(.L_37 - .L_36)
.L_36:
        /*0004*/ 	.word	0x00000082


	//----- nvinfo : EIATTR_KPARAM_INFO
	.align		4
.L_37:
        /*0008*/ 	.byte	0x04, 0x17
        /*000a*/ 	.short	(.L_39 - .L_38)
.L_38:
        /*000c*/ 	.word	0x00000000
        /*0010*/ 	.short	0x0005
        /*0012*/ 	.short	0x0020
        /*0014*/ 	.byte	0x00, 0xf0, 0x11, 0x00


	//----- nvinfo : EIATTR_KPARAM_INFO
	.align		4
.L_39:
        /*0018*/ 	.byte	0x04, 0x17
        /*001a*/ 	.short	(.L_41 - .L_40)
.L_40:
        /*001c*/ 	.word	0x00000000
        /*0020*/ 	.short	0x0004
        /*0022*/ 	.short	0x0018
        /*0024*/ 	.byte	0x00, 0xf5, 0x21, 0x00


	//----- nvinfo : EIATTR_KPARAM_INFO
	.align		4
.L_41:
        /*0028*/ 	.byte	0x04, 0x17
        /*002a*/ 	.short	(.L_43 - .L_42)
.L_42:
        /*002c*/ 	.word	0x00000000
        /*0030*/ 	.short	0x0003
        /*0032*/ 	.short	0x0010
        /*0034*/ 	.byte	0x00, 0xf0, 0x11, 0x00


	//----- nvinfo : EIATTR_KPARAM_INFO
	.align		4
.L_43:
        /*0038*/ 	.byte	0x04, 0x17
        /*003a*/ 	.short	(.L_45 - .L_44)
.L_44:
        /*003c*/ 	.word	0x00000000
        /*0040*/ 	.short	0x0002
        /*0042*/ 	.short	0x000c
        /*0044*/ 	.byte	0x00, 0xf0, 0x11, 0x00


	//----- nvinfo : EIATTR_KPARAM_INFO
	.align		4
.L_45:
        /*0048*/ 	.byte	0x04, 0x17
        /*004a*/ 	.short	(.L_47 - .L_46)
.L_46:
        /*004c*/ 	.word	0x00000000
        /*0050*/ 	.short	0x0001
        /*0052*/ 	.short	0x0008
        /*0054*/ 	.byte	0x00, 0xf0, 0x11, 0x00


	//----- nvinfo : EIATTR_KPARAM_INFO
	.align		4
.L_47:
        /*0058*/ 	.byte	0x04, 0x17
        /*005a*/ 	.short	(.L_49 - .L_48)
.L_48:
        /*005c*/ 	.word	0x00000000
        /*0060*/ 	.short	0x0000
        /*0062*/ 	.short	0x0000
        /*0064*/ 	.byte	0x00, 0xf5, 0x21, 0x00


	//----- nvinfo : EIATTR_SPARSE_MMA_MASK
	.align		4
.L_49:
        /*0068*/ 	.byte	0x03, 0x50
        /*006a*/ 	.short	0x0000


	//----- nvinfo : EIATTR_MAXREG_COUNT
	.align		4
        /*006c*/ 	.byte	0x03, 0x1b
        /*006e*/ 	.short	0x00ff


	//----- nvinfo : EIATTR_MERCURY_ISA_VERSION
	.align		4
        /*0070*/ 	.byte	0x03, 0x5f
        /*0072*/ 	.short	0x0101


	//----- nvinfo : EIATTR_VRC_CTA_INIT_COUNT
	.align		4
        /*0074*/ 	.byte	0x02, 0x4a
	.zero		1
	.zero		1


	//----- nvinfo : EIATTR_EXIT_INSTR_OFFSETS
	.align		4
        /*0078*/ 	.byte	0x04, 0x1c
        /*007a*/ 	.short	(.L_51 - .L_50)


	//   ....[0]....
.L_50:
        /*007c*/ 	.word	0x000000d0


	//   ....[1]....
        /*0080*/ 	.word	0x00000190


	//   ....[2]....
        /*0084*/ 	.word	0x000001e0


	//----- nvinfo : EIATTR_CBANK_PARAM_SIZE
	.align		4
.L_51:
        /*0088*/ 	.byte	0x03, 0x19
        /*008a*/ 	.short	0x0024


	//----- nvinfo : EIATTR_PARAM_CBANK
	.align		4
        /*008c*/ 	.byte	0x04, 0x0a
        /*008e*/ 	.short	(.L_53 - .L_52)
	.align		4
.L_52:
        /*0090*/ 	.word	index@(.nv.constant0._Z26batchCompressLabels_kernelPjiiiS_j)
        /*0094*/ 	.short	0x0380
        /*0096*/ 	.short	0x0024


	//----- nvinfo : EIATTR_SW_WAR
	.align		4
.L_53:
        /*0098*/ 	.byte	0x04, 0x36
        /*009a*/ 	.short	(.L_55 - .L_54)
.L_54:
        /*009c*/ 	.word	0x00000008
.L_55:


//--------------------- .nv.info._Z28findFirstContourPixel_kernelPKhiPKjiiiPiS3_j --------------------------
	.section	.nv.info._Z28findFirstContourPixel_kernelPKhiPKjiiiPiS3_j,"",@"SHT_CUDA_INFO"
	.sectionflags	@""
	.align	4


	//----- nvinfo : EIATTR_CUDA_API_VERSION
	.align		4
        /*0000*/ 	.byte	0x04, 0x37
        /*0002*/ 	.short	(.L_57 - .L_56)
.L_56:
        /*0004*/ 	.word	0x00000082


	//----- nvinfo : EIATTR_KPARAM_INFO
	.align		4
.L_57:
        /*0008*/ 	.byte	0x04, 0x17
        /*000a*/ 	.short	(.L_59 - .L_58)
.L_58:
        /*000c*/ 	.word	0x00000000
        /*0010*/ 	.short	0x0008
        /*0012*/ 	.short	0x0038
        /*0014*/ 	.byte	0x00, 0xf0, 0x11, 0x00


	//----- nvinfo : EIATTR_KPARAM_INFO
	.align		4
.L_59:
        /*0018*/ 	.byte	0x04, 0x17
        /*001a*/ 	.short	(.L_61 - .L_60)
.L_60:
        /*001c*/ 	.word	0x00000000
        /*0020*/ 	.short	0x0007
        /*0022*/ 	.short	0x0030
        /*0024*/ 	.byte	0x00, 0xf5, 0x21, 0x00


	//----- nvinfo : EIATTR_KPARAM_INFO
	.align		4
.L_61:
        /*0028*/ 	.byte	0x04, 0x17
        /*002a*/ 	.short	(.L_63 - .L_62)
.L_62:
        /*002c*/ 	.word	0x00000000
        /*0030*/ 	.short	0x0006
        /*0032*/ 	.short	0x0028
        /*0034*/ 	.byte	0x00, 0xf5, 0x21, 0x00


	//----- nvinfo : EIATTR_KPARAM_INFO
	.align		4
.L_63:
        /*0038*/ 	.byte	0x04, 0x17
        /*003a*/ 	.short	(.L_65 - .L_64)
.L_64:
        /*003c*/ 	.word	0x00000000
        /*0040*/ 	.short	0x0005
        /*0042*/ 	.short	0x0020
        /*0044*/ 	.byte	0x00, 0xf0, 0x11, 0x00


	//----- nvinfo : EIATTR_KPARAM_INFO
	.align		4
.L_65:
        /*0048*/ 	.byte	0x04, 0x17
        /*004a*/ 	.short	(.L_67 - .L_66)
.L_66:
        /*004c*/ 	.word	0x00000000
        /*0050*/ 	.short	0x0004
        /*0052*/ 	.short	0x001c
        /*0054*/ 	.byte	0x00, 0xf0, 0x11, 0x00


	//----- nvinfo : EIATTR_KPARAM_INFO
	.align		4
.L_67:
        /*0058*/ 	.byte	0x04, 0x17
        /*005a*/ 	.short	(.L_69 - .L_68)
.L_68:
        /*005c*/ 	.word	0x00000000
        /*0060*/ 	.short	0x0003
        /*0062*/ 	.short	0x0018
        /*0064*/ 	.byte	0x00, 0xf0, 0x11, 0x00


	//----- nvinfo : EIATTR_KPARAM_INFO
	.align		4
.L_69:
        /*0068*/ 	.byte	0x04, 0x17
        /*006a*/ 	.short	(.L_71 - .L_70)
.L_70:
        /*006c*/ 	.word	0x00000000
        /*0070*/ 	.short	0x0002
        /*0072*/ 	.short	0x0010
        /*0074*/ 	.byte	0x00, 0xf5, 0x21, 0x00


	//----- nvinfo : EIATTR_KPARAM_INFO
	.align		4
.L_71:
        /*0078*/ 	.byte	0x04, 0x17
        /*007a*/ 	.short	(.L_73 - .L_72)
.L_72:
        /*007c*/ 	.word	0x00000000
        /*0080*/ 	.short	0x0001
        /*0082*/ 	.short	0x0008
        /*0084*/ 	.byte	0x00, 0xf0, 0x11, 0x00


	//----- nvinfo : EIATTR_KPARAM_INFO
	.align		4
.L_73:
        /*0088*/ 	.byte	0x04, 0x17
        /*008a*/ 	.short	(.L_75 - .L_74)
.L_74:
        /*008c*/ 	.word	0x00000000
        /*0090*/ 	.short	0x0000
        /*0092*/ 	.short	0x0000
        /*0094*/ 	.byte	0x00, 0xf5, 0x21, 0x00


	//----- nvinfo : EIATTR_SPARSE_MMA_MASK
	.align		4
.L_75:
        /*0098*/ 	.byte	0x03, 0x50
        /*009a*/ 	.short	0x0000


	//----- nvinfo : EIATTR_MAXREG_COUNT
	.align		4
        /*009c*/ 	.byte	0x03, 0x1b
        /*009e*/ 	.short	0x00ff


	//----- nvinfo : EIATTR_MERCURY_ISA_VERSION
	.align		4
        /*00a0*/ 	.byte	0x03, 0x5f
        /*00a2*/ 	.short	0x0101


	//----- nvinfo : EIATTR_VRC_CTA_INIT_COUNT
	.align		4
        /*00a4*/ 	.byte	0x02, 0x4a
	.zero		1
	.zero		1


	//----- nvinfo : EIATTR_EXIT_INSTR_OFFSETS
	.align		4
        /*00a8*/ 	.byte	0x04, 0x1c
        /*00aa*/ 	.short	(.L_77 - .L_76)


	//   ....[0]....
.L_76:
        /*00ac*/ 	.word	0x000000d0


	//   ....[1]....
        /*00b0*/ 	.word	0x00000180


	//   ....[2]....
        /*00b4*/ 	.word	0x00000240


	//   ....[3]....
        /*00b8*/ 	.word	0x00000290


	//----- nvinfo : EIATTR_CBANK_PARAM_SIZE
	.align		4
.L_77:
        /*00bc*/ 	.byte	0x03, 0x19
        /*00be*/ 	.short	0x003c


	//----- nvinfo : EIATTR_PARAM_CBANK
	.align		4
        /*00c0*/ 	.byte	0x04, 0x0a
        /*00c2*/ 	.short	(.L_79 - .L_78)
	.align		4
.L_78:
        /*00c4*/ 	.word	index@(.nv.constant0._Z28findFirstContourPixel_kernelPKhiPKjiiiPiS3_j)
        /*00c8*/ 	.short	0x0380
        /*00ca*/ 	.short	0x003c


	//----- nvinfo : EIATTR_SW_WAR
	.align		4
.L_79:
        /*00cc*/ 	.byte	0x04, 0x36
        /*00ce*/ 	.short	(.L_81 - .L_80)
.L_80:
        /*00d0*/ 	.word	0x00000008
.L_81:


//--------------------- .nv.info._Z24updateBoundingBox_kernelPKjiiiPiS1_S1_S1_j --------------------------
	.section	.nv.info._Z24updateBoundingBox_kernelPKjiiiPiS1_S1_S1_j,"",@"SHT_CUDA_INFO"
	.sectionflags	@""
	.align	4


	//----- nvinfo : EIATTR_CUDA_API_VERSION
	.align		4
        /*0000*/ 	.byte	0x04, 0x37
        /*0002*/ 	.short	(.L_83 - .L_82)
.L_82:
        /*0004*/ 	.word	0x00000082


	//----- nvinfo : EIATTR_KPARAM_INFO
	.align		4
.L_83:
        /*0008*/ 	.byte	0x04, 0x17
        /*000a*/ 	.short	(.L_85 - .L_84)
.L_84:
        /*000c*/ 	.word	0x00000000
        /*0010*/ 	.short	0x0008
        /*0012*/ 	.short	0x0038
        /*0014*/ 	.byte	0x00, 0xf0, 0x11, 0x00


	//----- nvinfo : EIATTR_KPARAM_INFO
	.align		4
.L_85:
        /*0018*/ 	.byte	0x04, 0x17
        /*001a*/ 	.short	(.L_87 - .L_86)
.L_86:
        /*001c*/ 	.word	0x00000000
        /*0020*/ 	.short	0x0007
        /*0022*/ 	.short	0x0030
        /*0024*/ 	.byte	0x00, 0xf5, 0x21, 0x00


	//----- nvinfo : EIATTR_KPARAM_INFO
	.align		4
.L_87:
        /*0028*/ 	.byte	0x04, 0x17
        /*002a*/ 	.short	(.L_89 - .L_88)
.L_88:
        /*002c*/ 	.word	0x00000000
        /*0030*/ 	.short	0x0006
        /*0032*/ 	.short	0x0028
        /*0034*/ 	.byte	0x00, 0xf5, 0x21, 0x00


	//----- nvinfo : EIATTR_KPARAM_INFO
	.align		4
.L_89:
        /*0038*/ 	.byte	0x04, 0x17
        /*003a*/ 	.short	(.L_91 - .L_90)
.L_90:
        /*003c*/ 	.word	0x00000000
        /*0040*/ 	.short	0x0005
        /*0042*/ 	.short	0x0020
        /*0044*/ 	.byte	0x00, 0xf5, 0x21, 0x00


	//----- nvinfo : EIATTR_KPARAM_INFO
	.align		4
.L_91:
        /*0048*/ 	.byte	0x04, 0x17
        /*004a*/ 	.short	(.L_93 - .L_92)
.L_92:
        /*004c*/ 	.word	0x00000000
        /*0050*/ 	.short	0x0004
        /*0052*/ 	.short	0x0018
        /*0054*/ 	.byte	0x00, 0xf5, 0x21, 0x00


	//----- nvinfo : EIATTR_KPARAM_INFO
	.align		4
.L_93:
        /*0058*/ 	.byte	0x04, 0x17
        /*005a*/ 	.short	(.L_95 - .L_94)
.L_94:
        /*005c*/ 	.word	0x00000000
        /*0060*/ 	.short	0x0003
        /*0062*/ 	.short	0x0010
        /*0064*/ 	.byte	0x00, 0xf0, 0x11, 0x00


	//----- nvinfo : EIATTR_KPARAM_INFO
	.align		4
.L_95:
        /*0068*/ 	.byte	0x04, 0x17
        /*006a*/ 	.short	(.L_97 - .L_96)
.L_96:
        /*006c*/ 	.word	0x00000000
        /*0070*/ 	.short	0x0002
        /*0072*/ 	.short	0x000c
        /*0074*/ 	.byte	0x00, 0xf0, 0x11, 0x00


	//----- nvinfo : EIATTR_KPARAM_INFO
	.align		4
.L_97:
        /*0078*/ 	.byte	0x04, 0x17
        /*007a*/ 	.short	(.L_99 - .L_98)
.L_98:
        /*007c*/ 	.word	0x00000000
        /*0080*/ 	.short	0x0001
        /*0082*/ 	.short	0x0008
        /*0084*/ 	.byte	0x00, 0xf0, 0x11, 0x00


	//----- nvinfo : EIATTR_KPARAM_INFO
	.align		4
.L_99:
        /*0088*/ 	.byte	0x04, 0x17
        /*008a*/ 	.short	(.L_101 - .L_100)
.L_100:
        /*008c*/ 	.word	0x00000000
        /*0090*/ 	.short	0x0000
        /*0092*/ 	.short	0x0000
        /*0094*/ 	.byte	0x00, 0xf5, 0x21, 0x00


	//----- nvinfo : EIATTR_SPARSE_MMA_MASK
	.align		4
.L_101:
        /*0098*/ 	.byte	0x03, 0x50
        /*009a*/ 	.short	0x0000


	//----- nvinfo : EIATTR_MAXREG_COUNT
	.align		4
        /*009c*/ 	.byte	0x03, 0x1b
        /*009e*/ 	.short	0x00ff


	//----- nvinfo : EIATTR_MERCURY_ISA_VERSION
	.align		4
        /*00a0*/ 	.byte	0x03, 0x5f
        /*00a2*/ 	.short	0x0101


	//----- nvinfo : EIATTR_VRC_CTA_INIT_COUNT
	.align		4
        /*00a4*/ 	.byte	0x02, 0x4a
	.zero		1
	.zero		1


	//----- nvinfo : EIATTR_EXIT_INSTR_OFFSETS
	.align		4
        /*00a8*/ 	.byte	0x04, 0x1c
        /*00aa*/ 	.short	(.L_103 - .L_102)


	//   ....[0]....
.L_102:
        /*00ac*/ 	.word	0x000000d0


	//   ....[1]....
        /*00b0*/ 	.word	0x00000190


	//   ....[2]....
        /*00b4*/ 	.word	0x00000260


	//----- nvinfo : EIATTR_CBANK_PARAM_SIZE
	.align		4
.L_103:
        /*00b8*/ 	.byte	0x03, 0x19
        /*00ba*/ 	.short	0x003c


	//----- nvinfo : EIATTR_PARAM_CBANK
	.align		4
        /*00bc*/ 	.byte	0x04, 0x0a
        /*00be*/ 	.short	(.L_105 - .L_104)
	.align		4
.L_104:
        /*00c0*/ 	.word	index@(.nv.constant0._Z24updateBoundingBox_kernelPKjiiiPiS1_S1_S1_j)
        /*00c4*/ 	.short	0x0380
        /*00c6*/ 	.short	0x003c


	//----- nvinfo : EIATTR_SW_WAR
	.align		4
.L_105:
        /*00c8*/ 	.byte	0x04, 0x36
        /*00ca*/ 	.short	(.L_107 - .L_106)
.L_106:
        /*00cc*/ 	.word	0x00000008
.L_107:


//--------------------- .nv.info._Z30computeContourDirection_kernelPKjiiiP29NppiContourPixelDirectionInfoij --------------------------
	.section	.nv.info._Z30computeContourDirection_kernelPKjiiiP29NppiContourPixelDirectionInfoij,"",@"SHT_CUDA_INFO"
	.sectionflags	@""
	.align	4


	//----- nvinfo : EIATTR_CUDA_API_VERSION
	.align		4
        /*0000*/ 	.byte	0x04, 0x37
        /*0002*/ 	.short	(.L_109 - .L_108)
.L_108:
        /*0004*/ 	.word	0x00000082


	//----- nvinfo : EIATTR_KPARAM_INFO
	.align		4
.L_109:
        /*0008*/ 	.byte	0x04, 0x17
        /*000a*/ 	.short	(.L_111 - .L_110)
.L_110:
        /*000c*/ 	.word	0x00000000
        /*0010*/ 	.short	0x0006
        /*0012*/ 	.short	0x0024
        /*0014*/ 	.byte	0x00, 0xf0, 0x11, 0x00


	//----- nvinfo : EIATTR_KPARAM_INFO
	.align		4
.L_111:
        /*0018*/ 	.byte	0x04, 0x17
        /*001a*/ 	.short	(.L_113 - .L_112)
.L_112:
        /*001c*/ 	.word	0x00000000
        /*0020*/ 	.short	0x0005
        /*0022*/ 	.short	0x0020
        /*0024*/ 	.byte	0x00, 0xf0, 0x11, 0x00


	//----- nvinfo : EIATTR_KPARAM_INFO
	.align		4
.L_113:
        /*0028*/ 	.byte	0x04, 0x17
        /*002a*/ 	.short	(.L_115 - .L_114)
.L_114:
        /*002c*/ 	.word	0x00000000
        /*0030*/ 	.short	0x0004
        /*0032*/ 	.short	0x0018
        /*0034*/ 	.byte	0x00, 0xf5, 0x21, 0x00


	//----- nvinfo : EIATTR_KPARAM_INFO
	.align		4
.L_115:
        /*0038*/ 	.byte	0x04, 0x17
        /*003a*/ 	.short	(.L_117 - .L_116)
.L_116:
        /*003c*/ 	.word	0x00000000
        /*0040*/ 	.short	0x0003
        /*0042*/ 	.short	0x0010
        /*0044*/ 	.byte	0x00, 0xf0, 0x11, 0x00


	//----- nvinfo : EIATTR_KPARAM_INFO
	.align		4
.L_117:
        /*0048*/ 	.byte	0x04, 0x17
        /*004a*/ 	.short	(.L_119 - .L_118)
.L_118:
        /*004c*/ 	.word	0x00000000
        /*0050*/ 	.short	0x0002
        /*0052*/ 	.short	0x000c
        /*0054*/ 	.byte	0x00, 0xf0, 0x11, 0x00


	//----- nvinfo : EIATTR_KPARAM_INFO
	.align		4
.L_119:
        /*0058*/ 	.byte	0x04, 0x17
        /*005a*/ 	.short	(.L_121 - .L_120)
.L_120:
        /*005c*/ 	.word	0x00000000
        /*0060*/ 	.short	0x0001
        /*0062*/ 	.short	0x0008
        /*0064*/ 	.byte	0x00, 0xf0, 0x11, 0x00


	//----- nvinfo : EIATTR_KPARAM_INFO
	.align		4
.L_121:
        /*0068*/ 	.byte	0x04, 0x17
        /*006a*/ 	.short	(.L_123 - .L_122)
.L_122:
        /*006c*/ 	.word	0x00000000
        /*0070*/ 	.short	0x0000
        /*0072*/ 	.short	0x0000
        /*0074*/ 	.byte	0x00, 0xf5, 0x21, 0x00


	//----- nvinfo : EIATTR_SPARSE_MMA_MASK
	.align		4
.L_123:
        /*0078*/ 	.byte	0x03, 0x50
        /*007a*/ 	.short	0x0000


	//----- nvinfo : EIATTR_MAXREG_COUNT
	.align		4
        /*007c*/ 	.byte	0x03, 0x1b
        /*007e*/ 	.short	0x00ff


	//----- nvinfo : EIATTR_MERCURY_ISA_VERSION
	.align		4
        /*0080*/ 	.byte	0x03, 0x5f
        /*0082*/ 	.short	0x0101


	//----- nvinfo : EIATTR_VRC_CTA_INIT_COUNT
	.align		4
        /*0084*/ 	.byte	0x02, 0x4a
	.zero		1
	.zero		1


	//----- nvinfo : EIATTR_EXIT_INSTR_OFFSETS
	.align		4
        /*0088*/ 	.byte	0x04, 0x1c
        /*008a*/ 	.short	(.L_125 - .L_124)


	//   ....[0]....
.L_124:
        /*008c*/ 	.word	0x000000d0


	//   ....[1]....
        /*0090*/ 	.word	0x000001f0


	//   ....[2]....
        /*0094*/ 	.word	0x00000a80


	//----- nvinfo : EIATTR_CBANK_PARAM_SIZE
	.align		4
.L_125:
        /*0098*/ 	.byte	0x03, 0x19
        /*009a*/ 	.short	0x0028


	//----- nvinfo : EIATTR_PARAM_CBANK
	.align		4
        /*009c*/ 	.byte	0x04, 0x0a
        /*009e*/ 	.short	(.L_127 - .L_126)
	.align		4
.L_126:
        /*00a0*/ 	.word	index@(.nv.constant0._Z30computeContourDirection_kernelPKjiiiP29NppiContourPixelDirectionInfoij)
        /*00a4*/ 	.short	0x0380
        /*00a6*/ 	.short	0x0028


	//----- nvinfo : EIATTR_SW_WAR
	.align		4
.L_127:
        /*00a8*/ 	.byte	0x04, 0x36
        /*00aa*/ 	.short	(.L_129 - .L_128)
.L_128:
        /*00ac*/ 	.word	0x00000008
.L_129:


//--------------------- .nv.info._Z26detectContourPixels_kernelPKjiiiPhiPjj --------------------------
	.section	.nv.info._Z26detectContourPixels_kernelPKjiiiPhiPjj,"",@"SHT_CUDA_INFO"
	.sectionflags	@""
	.align	4


	//----- nvinfo : EIATTR_CUDA_API_VERSION
	.align		4
        /*0000*/ 	.byte	0x04, 0x37
        /*0002*/ 	.short	(.L_131 - .L_130)
.L_130:
        /*0004*/ 	.word	0x00000082


	//----- nvinfo : EIATTR_KPARAM_INFO
	.align		4
.L_131:
        /*0008*/ 	.byte	0x04, 0x17
        /*000a*/ 	.short	(.L_133 - .L_132)
.L_132:
        /*000c*/ 	.word	0x00000000
        /*0010*/ 	.short	0x0007
        /*0012*/ 	.short	0x0030
        /*0014*/ 	.byte	0x00, 0xf0, 0x11, 0x00


	//----- nvinfo : EIATTR_KPARAM_INFO
	.align		4
.L_133:
        /*0018*/ 	.byte	0x04, 0x17
        /*001a*/ 	.short	(.L_135 - .L_134)
.L_134:
        /*001c*/ 	.word	0x00000000
        /*0020*/ 	.short	0x0006
        /*0022*/ 	.short	0x0028
        /*0024*/ 	.byte	0x00, 0xf5, 0x21, 0x00


	//----- nvinfo : EIATTR_KPARAM_INFO
	.align		4
.L_135:
        /*0028*/ 	.byte	0x04, 0x17
        /*002a*/ 	.short	(.L_137 - .L_136)
.L_136:
        /*002c*/ 	.word	0x00000000
        /*0030*/ 	.short	0x0005
        /*0032*/ 	.short	0x0020
        /*0034*/ 	.byte	0x00, 0xf0, 0x11, 0x00


	//----- nvinfo : EIATTR_KPARAM_INFO
	.align		4
.L_137:
        /*0038*/ 	.byte	0x04, 0x17
        /*003a*/ 	.short	(.L_139 - .L_138)
.L_138:
        /*003c*/ 	.word	0x00000000
        /*0040*/ 	.short	0x0004
        /*0042*/ 	.short	0x0018
        /*0044*/ 	.byte	0x00, 0xf5, 0x21, 0x00


	//----- nvinfo : EIATTR_KPARAM_INFO
	.align		4
.L_139:
        /*0048*/ 	.byte	0x04, 0x17
        /*004a*/ 	.short	(.L_141 - .L_140)
.L_140:
        /*004c*/ 	.word	0x00000000
        /*0050*/ 	.short	0x0003
        /*0052*/ 	.short	0x0010
        /*0054*/ 	.byte	0x00, 0xf0, 0x11, 0x00


	//----- nvinfo : EIATTR_KPARAM_INFO
	.align		4
.L_141:
        /*0058*/ 	.byte	0x04, 0x17
        /*005a*/ 	.short	(.L_143 - .L_142)
.L_142:
        /*005c*/ 	.word	0x00000000
        /*0060*/ 	.short	0x0002
        /*0062*/ 	.short	0x000c
        /*0064*/ 	.byte	0x00, 0xf0, 0x11, 0x00


	//----- nvinfo : EIATTR_KPARAM_INFO
	.align		4
.L_143:
        /*0068*/ 	.byte	0x04, 0x17
        /*006a*/ 	.short	(.L_145 - .L_144)
.L_144:
        /*006c*/ 	.word	0x00000000
        /*0070*/ 	.short	0x0001
        /*0072*/ 	.short	0x0008
        /*0074*/ 	.byte	0x00, 0xf0, 0x11, 0x00


	//----- nvinfo : EIATTR_KPARAM_INFO
	.align		4
.L_145:
        /*0078*/ 	.byte	0x04, 0x17
        /*007a*/ 	.short	(.L_147 - .L_146)
.L_146:
        /*007c*/ 	.word	0x00000000
        /*0080*/ 	.short	0x0000
        /*0082*/ 	.short	0x0000
        /*0084*/ 	.byte	0x00, 0xf5, 0x21, 0x00


	//----- nvinfo : EIATTR_SPARSE_MMA_MASK
	.align		4
.L_147:
        /*0088*/ 	.byte	0x03, 0x50
        /*008a*/ 	.short	0x0000


	//----- nvinfo : EIATTR_MAXREG_COUNT
	.align		4
        /*008c*/ 	.byte	0x03, 0x1b
        /*008e*/ 	.short	0x00ff


	//----- nvinfo : EIATTR_MERCURY_ISA_VERSION
	.align		4
        /*0090*/ 	.byte	0x03, 0x5f
        /*0092*/ 	.short	0x0101


	//----- nvinfo : EIATTR_VRC_CTA_INIT_COUNT
	.align		4
        /*0094*/ 	.byte	0x02, 0x4a
	.zero		1
	.zero		1


	//----- nvinfo : EIATTR_EXIT_INSTR_OFFSETS
	.align		4
        /*0098*/ 	.byte	0x04, 0x1c
        /*009a*/ 	.short	(.L_149 - .L_148)


	//   ....[0]....
.L_148:
        /*009c*/ 	.word	0x000000d0


	//   ....[1]....
        /*00a0*/ 	.word	0x000001f0


	//   ....[2]....
        /*00a4*/ 	.word	0x00000230


	//   ....[3]....
        /*00a8*/ 	.word	0x000005b0


	//   ....[4]....
        /*00ac*/ 	.word	0x00000600


	//----- nvinfo : EIATTR_CRS_STACK_SIZE
	.align		4
.L_149:
        /*00b0*/ 	.byte	0x04, 0x1e
        /*00b2*/ 	.short	(.L_151 - .L_150)
.L_150:
        /*00b4*/ 	.word	0x00000000


	//----- nvinfo : EIATTR_CBANK_PARAM_SIZE
	.align		4
.L_151:
        /*00b8*/ 	.byte	0x03, 0x19
        /*00ba*/ 	.short	0x0034


	//----- nvinfo : EIATTR_PARAM_CBANK
	.align		4
        /*00bc*/ 	.byte	0x04, 0x0a
        /*00be*/ 	.short	(.L_153 - .L_152)
	.align		4
.L_152:
        /*00c0*/ 	.word	index@(.nv.constant0._Z26detectContourPixels_kernelPKjiiiPhiPjj)
        /*00c4*/ 	.short	0x0380
        /*00c6*/ 	.short	0x0034


	//----- nvinfo : EIATTR_SW_WAR
	.align		4
.L_153:
        /*00c8*/ 	.byte	0x04, 0x36
        /*00ca*/ 	.short	(.L_155 - .L_154)
.L_154:
        /*00cc*/ 	.word	0x00000008
.L_155:


//--------------------- .nv.info._Z26countPixelsPerLabel_kernelPKjiiiPjj --------------------------
	.section	.nv.info._Z26countPixelsPerLabel_kernelPKjiiiPjj,"",@"SHT_CUDA_INFO"
	.sectionflags	@""
	.align	4


	//----- nvinfo : EIATTR_CUDA_API_VERSION
	.align		4
        /*0000*/ 	.byte	0x04, 0x37
        /*0002*/ 	.short	(.L_157 - .L_156)
.L_156:
        /*0004*/ 	.word	0x00000082


	//----- nvinfo : EIATTR_KPARAM_INFO
	.align		4
.L_157:
        /*0008*/ 	.byte	0x04, 0x17
        /*000a*/ 	.short	(.L_159 - .L_158)
.L_158:
        /*000c*/ 	.word	0x00000000
        /*0010*/ 	.short	0x0005
        /*0012*/ 	.short	0x0020
        /*0014*/ 	.byte	0x00, 0xf0, 0x11, 0x00


	//----- nvinfo : EIATTR_KPARAM_INFO
	.align		4
.L_159:
        /*0018*/ 	.byte	0x04, 0x17
        /*001a*/ 	.short	(.L_161 - .L_160)
.L_160:
        /*001c*/ 	.word	0x00000000
        /*0020*/ 	.short	0x0004
        /*0022*/ 	.short	0x0018
        /*0024*/ 	.byte	0x00, 0xf5, 0x21, 0x00


	//----- nvinfo : EIATTR_KPARAM_INFO
	.align		4
.L_161:
        /*0028*/ 	.byte	0x04, 0x17
        /*002a*/ 	.short	(.L_163 - .L_162)
.L_162:
        /*002c*/ 	.word	0x00000000
        /*0030*/ 	.short	0x0003
        /*0032*/ 	.short	0x0010
        /*0034*/ 	.byte	0x00, 0xf0, 0x11, 0x00


	//----- nvinfo : EIATTR_KPARAM_INFO
	.align		4
.L_163:
        /*0038*/ 	.byte	0x04, 0x17
        /*003a*/ 	.short	(.L_165 - .L_164)
.L_164:
        /*003c*/ 	.word	0x00000000
        /*0040*/ 	.short	0x0002
        /*0042*/ 	.short	0x000c
        /*0044*/ 	.byte	0x00, 0xf0, 0x11, 0x00


	//----- nvinfo : EIATTR_KPARAM_INFO
	.align		4
.L_165:
        /*0048*/ 	.byte	0x04, 0x17
        /*004a*/ 	.short	(.L_167 - .L_166)
.L_166:
        /*004c*/ 	.word	0x00000000
        /*0050*/ 	.short	0x0001
        /*0052*/ 	.short	0x0008
        /*0054*/ 	.byte	0x00, 0xf0, 0x11, 0x00


	//----- nvinfo : EIATTR_KPARAM_INFO
	.align		4
.L_167:
        /*0058*/ 	.byte	0x04, 0x17
        /*005a*/ 	.short	(.L_169 - .L_168)
.L_168:
        /*005c*/ 	.word	0x00000000
        /*0060*/ 	.short	0x0000
        /*0062*/ 	.short	0x0000
        /*0064*/ 	.byte	0x00, 0xf5, 0x21, 0x00


	//----- nvinfo : EIATTR_SPARSE_MMA_MASK
	.align		4
.L_169:
        /*0068*/ 	.byte	0x03, 0x50
        /*006a*/ 	.short	0x0000


	//----- nvinfo : EIATTR_MAXREG_COUNT
	.align		4
        /*006c*/ 	.byte	0x03, 0x1b
        /*006e*/ 	.short	0x00ff


	//----- nvinfo : EIATTR_MERCURY_ISA_VERSION
	.align		4
        /*0070*/ 	.byte	0x03, 0x5f
        /*0072*/ 	.short	0x0101


	//----- nvinfo : EIATTR_VRC_CTA_INIT_COUNT
	.align		4
        /*0074*/ 	.byte	0x02, 0x4a
	.zero		1
	.zero		1


	//----- nvinfo : EIATTR_EXIT_INSTR_OFFSETS
	.align		4
        /*0078*/ 	.byte	0x04, 0x1c
        /*007a*/ 	.short	(.L_171 - .L_170)


	//   ....[0]....
.L_170:
        /*007c*/ 	.word	0x000000d0


	//   ....[1]....
        /*0080*/ 	.word	0x00000190


	//   ....[2]....
        /*0084*/ 	.word	0x000001e0


	//----- nvinfo : EIATTR_CBANK_PARAM_SIZE
	.align		4
.L_171:
        /*0088*/ 	.byte	0x03, 0x19
        /*008a*/ 	.short	0x0024


	//----- nvinfo : EIATTR_PARAM_CBANK
	.align		4
        /*008c*/ 	.byte	0x04, 0x0a
        /*008e*/ 	.short	(.L_173 - .L_172)
	.align		4
.L_172:
        /*0090*/ 	.word	index@(.nv.constant0._Z26countPixelsPerLabel_kernelPKjiiiPjj)
        /*0094*/ 	.short	0x0380
        /*0096*/ 	.short	0x0024


	//----- nvinfo : EIATTR_SW_WAR
	.align		4
.L_173:
        /*0098*/ 	.byte	0x04, 0x36
        /*009a*/ 	.short	(.L_175 - .L_174)
.L_174:
        /*009c*/ 	.word	0x00000008
.L_175:


//--------------------- .nv.callgraph             --------------------------
	.section	.nv.callgraph,"",@"SHT_CUDA_CALLGRAPH"
	.align	4
	.sectionentsize	8
	.align		4
        /*0000*/ 	.word	0x00000000
	.align		4
        /*0004*/ 	.word	0xffffffff
	.align		4
        /*0008*/ 	.word	0x00000000
	.align		4
        /*000c*/ 	.word	0xfffffffe
	.align		4
        /*0010*/ 	.word	0x00000000
	.align		4
        /*0014*/ 	.word	0xfffffffd
	.align		4
        /*0018*/ 	.word	0x00000000
	.align		4
        /*001c*/ 	.word	0xfffffffc


//--------------------- .text._Z26batchCompressLabels_kernelPjiiiS_j --------------------------
	.section	.text._Z26batchCompressLabels_kernelPjiiiS_j,"ax",@progbits
	.align	128
        .global         _Z26batchCompressLabels_kernelPjiiiS_j
        .type           _Z26batchCompressLabels_kernelPjiiiS_j,@function
        .size           _Z26batchCompressLabels_kernelPjiiiS_j,(.L_x_9 - _Z26batchCompressLabels_kernelPjiiiS_j)
        .other          _Z26batchCompressLabels_kernelPjiiiS_j,@"STO_CUDA_ENTRY STV_DEFAULT"
_Z26batchCompressLabels_kernelPjiiiS_j:
.text._Z26batchCompressLabels_kernelPjiiiS_j:
[----:B------:R-:W-:Y:S01]  /*0000*/  LDC R1, c[0x0][0x37c] ;  /* 0x0000df00ff017b82 */ /* 0x000fe20000000800 */
[----:B------:R-:W0:Y:S07]  /*0010*/  S2R R3, SR_TID.Y ;  /* 0x0000000000037919 */ /* 0x000e2e0000002200 */
[----:B------:R-:W1:Y:S01]  /*0020*/  LDC R5, c[0x0][0x360] ;  /* 0x0000d800ff057b82 */ /* 0x000e620000000800 */
[----:B------:R-:W2:Y:S01]  /*0030*/  LDCU UR6, c[0x0][0x390] ;  /* 0x00007200ff0677ac */ /* 0x000ea20008000800 */
[----:B------:R-:W1:Y:S01]  /*0040*/  S2R R2, SR_TID.X ;  /* 0x0000000000027919 */ /* 0x000e620000002100 */
[----:B------:R-:W3:Y:S05]  /*0050*/  LDCU UR7, c[0x0][0x38c] ;  /* 0x00007180ff0777ac */ /* 0x000eea0008000800 */
[----:B------:R-:W0:Y:S08]  /*0060*/  S2UR UR5, SR_CTAID.Y ;  /* 0x00000000000579c3 */ /* 0x000e300000002600 */
[----:B------:R-:W0:Y:S08]  /*0070*/  LDC R0, c[0x0][0x364] ;  /* 0x0000d900ff007b82 */ /* 0x000e300000000800 */
[----:B------:R-:W1:Y:S01]  /*0080*/  S2UR UR4, SR_CTAID.X ;  /* 0x00000000000479c3 */ /* 0x000e620000002500 */
[----:B0-----:R-:W-:-:S05]  /*0090*/  IMAD R0, R0, UR5, R3 ;  /* 0x0000000500007c24 */ /* 0x001fca000f8e0203 */
[----:B--2---:R-:W-:Y:S01]  /*00a0*/  ISETP.GE.AND P0, PT, R0, UR6, PT ;  /* 0x0000000600007c0c */ /* 0x004fe2000bf06270 */
[----:B-1----:R-:W-:-:S05]  /*00b0*/  IMAD R5, R5, UR4, R2 ;  /* 0x0000000405057c24 */ /* 0x002fca000f8e0202 */
[----:B---3--:R-:W-:-:S13]  /*00c0*/  ISETP.GE.OR P0, PT, R5, UR7, P0 ;  /* 0x0000000705007c0c */ /* 0x008fda0008706670 */
[----:B------:R-:W-:Y:S05]  /*00d0*/  @P0 EXIT ;  /* 0x000000000000094d */ /* 0x000fea0003800000 */
[----:B------:R-:W0:Y:S01]  /*00e0*/  LDCU UR4, c[0x0][0x388] ;  /* 0x00007100ff0477ac */ /* 0x000e220008000800 */
[----:B------:R-:W1:Y:S01]  /*00f0*/  LDCU.64 UR6, c[0x0][0x380] ;  /* 0x00007000ff0677ac */ /* 0x000e620008000a00 */
[----:B0-----:R-:W-:Y:S01]  /*0100*/  IMAD R0, R0, UR4, RZ ;  /* 0x0000000400007c24 */ /* 0x001fe2000f8e02ff */
[----:B------:R-:W0:Y:S04]  /*0110*/  LDCU.64 UR4, c[0x0][0x358] ;  /* 0x00006b00ff0477ac */ /* 0x000e280008000a00 */
[C---:B-1----:R-:W-:Y:S01]  /*0120*/  IADD3 R2, P0, PT, R0.reuse, UR6, RZ ;  /* 0x0000000600027c10 */ /* 0x042fe2000ff1e0ff */
[----:B------:R-:W1:Y:S03]  /*0130*/  LDCU UR6, c[0x0][0x3a0] ;  /* 0x00007400ff0677ac */ /* 0x000e660008000800 */
[----:B------:R-:W-:-:S03]  /*0140*/  LEA.HI.X.SX32 R3, R0, UR7, 0x1, P0 ;  /* 0x0000000700037c11 */ /* 0x000fc600080f0eff */
[----:B------:R-:W-:-:S05]  /*0150*/  IMAD.WIDE R2, R5, 0x4, R2 ;  /* 0x0000000405027825 */ /* 0x000fca00078e0202 */
[----:B0-----:R-:W2:Y:S02]  /*0160*/  LDG.E R7, desc[UR4][R2.64] ;  /* 0x0000000402077981 */ /* 0x001ea4000c1e1900 */
[----:B--2---:R-:W-:-:S04]  /*0170*/  IADD3 R0, PT, PT, R7, -0x1, RZ ;  /* 0xffffffff07007810 */ /* 0x004fc80007ffe0ff */
[----:B-1----:R-:W-:-:S13]  /*0180*/  ISETP.GE.U32.AND P0, PT, R0, UR6, PT ;  /* 0x0000000600007c0c */ /* 0x002fda000bf06070 */
[----:B------:R-:W-:Y:S05]  /*0190*/  @P0 EXIT ;  /* 0x000000000000094d */ /* 0x000fea0003800000 */
[----:B------:R-:W0:Y:S02]  /*01a0*/  LDC.64 R4, c[0x0][0x398] ;  /* 0x0000e600ff047b82 */ /* 0x000e240000000a00 */
[----:B0-----:R-:W-:-:S06]  /*01b0*/  IMAD.WIDE.U32 R4, R7, 0x4, R4 ;  /* 0x0000000407047825 */ /* 0x001fcc00078e0004 */
[----:B------:R-:W2:Y:S04]  /*01c0*/  LDG.E R5, desc[UR4][R4.64] ;  /* 0x0000000404057981 */ /* 0x000ea8000c1e1900 */
[----:B--2---:R-:W-:Y:S01]  /*01d0*/  STG.E desc[UR4][R2.64], R5 ;  /* 0x0000000502007986 */ /* 0x004fe2000c101904 */
[----:B------:R-:W-:Y:S05]  /*01e0*/  EXIT ;  /* 0x000000000000794d */ /* 0x000fea0003800000 */
.L_x_0:
[----:B------:R-:W-:-:S00]  /*01f0*/  BRA `(.L_x_0) ;  /* 0xfffffffc00fc7947 */ /* 0x000fc0000383ffff */
[----:B------:R-:W-:-:S00]  /*0200*/  NOP ;  /* 0x0000000000007918 */ /* 0x000fc00000000000 */
[----:B------:R-:W-:-:S00]  /*0210*/  NOP ;  /* 0x0000000000007918 */ /* 0x000fc00000000000 */
[----:B------:R-:W-:-:S00]  /*0220*/  NOP ;  /* 0x0000000000007918 */ /* 0x000fc00000000000 */
[----:B------:R-:W-:-:S00]  /*0230*/  NOP ;  /* 0x0000000000007918 */ /* 0x000fc00000000000 */
[----:B------:R-:W-:-:S00]  /*0240*/  NOP ;  /* 0x0000000000007918 */ /* 0x000fc00000000000 */
[----:B------:R-:W-:-:S00]  /*0250*/  NOP ;  /* 0x0000000000007918 */ /* 0x000fc00000000000 */
[----:B------:R-:W-:-:S00]  /*0260*/  NOP ;  /* 0x0000000000007918 */ /* 0x000fc00000000000 */
[----:B------:R-:W-:-:S00]  /*0270*/  NOP ;  /* 0x0000000000007918 */ /* 0x000fc00000000000 */
.L_x_9:


//--------------------- .text._Z28findFirstContourPixel_kernelPKhiPKjiiiPiS3_j --------------------------
	.section	.text._Z28findFirstContourPixel_kernelPKhiPKjiiiPiS3_j,"ax",@progbits
	.align	128
        .global         _Z28findFirstContourPixel_kernelPKhiPKjiiiPiS3_j
        .type           _Z28findFirstContourPixel_kernelPKhiPKjiiiPiS3_j,@function
        .size           _Z28findFirstContourPixel_kernelPKhiPKjiiiPiS3_j,(.L_x_10 - _Z28findFirstContourPixel_kernelPKhiPKjiiiPiS3_j)
        .other          _Z28findFirstContourPixel_kernelPKhiPKjiiiPiS3_j,@"STO_CUDA_ENTRY STV_DEFAULT"
_Z28findFirstContourPixel_kernelPKhiPKjiiiPiS3_j:
.text._Z28findFirstContourPixel_kernelPKhiPKjiiiPiS3_j:
        /* <DEDUP_REMOVED lines=15> */
[----:B------:R-:W-:Y:S01]  /*00f0*/  SHF.R.S32.HI R7, RZ, 0x1f, R0 ;  /* 0x0000001fff077819 */ /* 0x000fe20000011400 */
[----:B------:R-:W1:Y:S01]  /*0100*/  LDCU.64 UR8, c[0x0][0x380] ;  /* 0x00007000ff0877ac */ /* 0x000e620008000a00 */
[----:B------:R-:W2:Y:S01]  /*0110*/  LDCU.64 UR4, c[0x0][0x358] ;  /* 0x00006b00ff0477ac */ /* 0x000ea20008000a00 */
[----:B0-----:R-:W-:-:S05]  /*0120*/  IMAD R3, R5, UR6, RZ ;  /* 0x0000000605037c24 */ /* 0x001fca000f8e02ff */
[----:B------:R-:W-:Y:S02]  /*0130*/  SHF.R.S32.HI R4, RZ, 0x1f, R3 ;  /* 0x0000001fff047819 */ /* 0x000fe40000011403 */
[----:B-1----:R-:W-:-:S04]  /*0140*/  IADD3 R2, P0, P1, R3, UR8, R0 ;  /* 0x0000000803027c10 */ /* 0x002fc8000f91e000 */
[----:B------:R-:W-:-:S05]  /*0150*/  IADD3.X R3, PT, PT, R4, UR9, R7, P0, P1 ;  /* 0x0000000904037c10 */ /* 0x000fca00087e2407 */
[----:B--2---:R-:W2:Y:S02]  /*0160*/  LDG.E.U8 R2, desc[UR4][R2.64] ;  /* 0x0000000402027981 */ /* 0x004ea4000c1e1100 */
[----:B--2---:R-:W-:-:S13]  /*0170*/  ISETP.NE.AND P0, PT, R2, RZ, PT ;  /* 0x000000ff0200720c */ /* 0x004fda0003f05270 */
[----:B------:R-:W-:Y:S05]  /*0180*/  @!P0 EXIT ;  /* 0x000000000000894d */ /* 0x000fea0003800000 */
[----:B------:R-:W0:Y:S01]  /*0190*/  LDCU UR6, c[0x0][0x398] ;  /* 0x00007300ff0677ac */ /* 0x000e220008000800 */
[----:B------:R-:W1:Y:S01]  /*01a0*/  LDCU.64 UR8, c[0x0][0x390] ;  /* 0x00007200ff0877ac */ /* 0x000e620008000a00 */
[----:B0-----:R-:W-:Y:S01]  /*01b0*/  IMAD R2, R5, UR6, RZ ;  /* 0x0000000605027c24 */ /* 0x001fe2000f8e02ff */
[----:B------:R-:W0:Y:S04]  /*01c0*/  LDCU UR6, c[0x0][0x3b8] ;  /* 0x00007700ff0677ac */ /* 0x000e280008000800 */
[----:B-1----:R-:W-:-:S04]  /*01d0*/  IADD3 R3, P0, PT, R2, UR8, RZ ;  /* 0x0000000802037c10 */ /* 0x002fc8000ff1e0ff */
[----:B------:R-:W-:Y:S02]  /*01e0*/  LEA.HI.X.SX32 R4, R2, UR9, 0x1, P0 ;  /* 0x0000000902047c11 */ /* 0x000fe400080f0eff */
[----:B------:R-:W-:-:S04]  /*01f0*/  LEA R2, P0, R0, R3, 0x2 ;  /* 0x0000000300027211 */ /* 0x000fc800078010ff */
[----:B------:R-:W-:-:S05]  /*0200*/  LEA.HI.X R3, R0, R4, R7, 0x2, P0 ;  /* 0x0000000400037211 */ /* 0x000fca00000f1407 */
[----:B------:R-:W2:Y:S02]  /*0210*/  LDG.E R7, desc[UR4][R2.64] ;  /* 0x0000000402077981 */ /* 0x000ea4000c1e1900 */
[----:B--2---:R-:W-:-:S05]  /*0220*/  VIADD R4, R7, 0xffffffff ;  /* 0xffffffff07047836 */ /* 0x004fca0000000000 */
[----:B0-----:R-:W-:-:S13]  /*0230*/  ISETP.GE.U32.AND P0, PT, R4, UR6, PT ;  /* 0x0000000604007c0c */ /* 0x001fda000bf06070 */
[----:B------:R-:W-:Y:S05]  /*0240*/  @P0 EXIT ;  /* 0x000000000000094d */ /* 0x000fea0003800000 */
[----:B------:R-:W0:Y:S01]  /*0250*/  LDC.64 R2, c[0x0][0x3b0] ;  /* 0x0000ec00ff027b82 */ /* 0x000e220000000a00 */
[----:B------:R-:W-:Y:S02]  /*0260*/  IMAD R5, R5, UR7, R0 ;  /* 0x0000000705057c24 */ /* 0x000fe4000f8e0200 */
[----:B0-----:R-:W-:-:S05]  /*0270*/  IMAD.WIDE.U32 R2, R7, 0x4, R2 ;  /* 0x0000000407027825 */ /* 0x001fca00078e0002 */
[----:B------:R-:W-:Y:S01]  /*0280*/  REDG.E.MIN.S32.STRONG.GPU desc[UR4][R2.64], R5 ;  /* 0x000000050200798e */ /* 0x000fe2000c92e304 */
[----:B------:R-:W-:Y:S05]  /*0290*/  EXIT ;  /* 0x000000000000794d */ /* 0x000fea0003800000 */
.L_x_1:
        /* <DEDUP_REMOVED lines=14> */
.L_x_10:


//--------------------- .text._Z24updateBoundingBox_kernelPKjiiiPiS1_S1_S1_j --------------------------
	.section	.text._Z24updateBoundingBox_kernelPKjiiiPiS1_S1_S1_j,"ax",@progbits
	.align	128
        .global         _Z24updateBoundingBox_kernelPKjiiiPiS1_S1_S1_j
        .type           _Z24updateBoundingBox_kernelPKjiiiPiS1_S1_S1_j,@function
        .size           _Z24updateBoundingBox_kernelPKjiiiPiS1_S1_S1_j,(.L_x_11 - _Z24updateBoundingBox_kernelPKjiiiPiS1_S1_S1_j)
        .other          _Z24updateBoundingBox_kernelPKjiiiPiS1_S1_S1_j,@"STO_CUDA_ENTRY STV_DEFAULT"
_Z24updateBoundingBox_kernelPKjiiiPiS1_S1_S1_j:
.text._Z24updateBoundingBox_kernelPKjiiiPiS1_S1_S1_j:
        /* <DEDUP_REMOVED lines=26> */
[----:B------:R-:W0:Y:S08]  /*01a0*/  LDC.64 R2, c[0x0][0x398] ;  /* 0x0000e600ff027b82 */ /* 0x000e300000000a00 */
[----:B------:R-:W1:Y:S08]  /*01b0*/  LDC.64 R4, c[0x0][0x3a0] ;  /* 0x0000e800ff047b82 */ /* 0x000e700000000a00 */
[----:B------:R-:W2:Y:S08]  /*01c0*/  LDC.64 R6, c[0x0][0x3a8] ;  /* 0x0000ea00ff067b82 */ /* 0x000eb00000000a00 */
[----:B------:R-:W3:Y:S01]  /*01d0*/  LDC.64 R8, c[0x0][0x3b0] ;  /* 0x0000ec00ff087b82 */ /* 0x000ee20000000a00 */
[----:B0-----:R-:W-:-:S05]  /*01e0*/  IMAD.WIDE.U32 R2, R15, 0x4, R2 ;  /* 0x000000040f027825 */ /* 0x001fca00078e0002 */
[----:B------:R-:W-:Y:S01]  /*01f0*/  REDG.E.MIN.S32.STRONG.GPU desc[UR4][R2.64], R11 ;  /* 0x0000000b0200798e */ /* 0x000fe2000c92e304 */
[----:B-1----:R-:W-:-:S05]  /*0200*/  IMAD.WIDE.U32 R4, R15, 0x4, R4 ;  /* 0x000000040f047825 */ /* 0x002fca00078e0004 */
[----:B------:R-:W-:Y:S01]  /*0210*/  REDG.E.MIN.S32.STRONG.GPU desc[UR4][R4.64], R13 ;  /* 0x0000000d0400798e */ /* 0x000fe2000c92e304 */
[----:B--2---:R-:W-:-:S05]  /*0220*/  IMAD.WIDE.U32 R6, R15, 0x4, R6 ;  /* 0x000000040f067825 */ /* 0x004fca00078e0006 */
[----:B------:R-:W-:Y:S01]  /*0230*/  REDG.E.MAX.S32.STRONG.GPU desc[UR4][R6.64], R11 ;  /* 0x0000000b0600798e */ /* 0x000fe2000d12e304 */
[----:B---3--:R-:W-:-:S05]  /*0240*/  IMAD.WIDE.U32 R8, R15, 0x4, R8 ;  /* 0x000000040f087825 */ /* 0x008fca00078e0008 */
[----:B------:R-:W-:Y:S01]  /*0250*/  REDG.E.MAX.S32.STRONG.GPU desc[UR4][R8.64], R13 ;  /* 0x0000000d0800798e */ /* 0x000fe2000d12e304 */
[----:B------:R-:W-:Y:S05]  /*0260*/  EXIT ;  /* 0x000000000000794d */ /* 0x000fea0003800000 */
.L_x_2:
        /* <DEDUP_REMOVED lines=9> */
.L_x_11:


//--------------------- .text._Z30computeContourDirection_kernelPKjiiiP29NppiContourPixelDirectionInfoij --------------------------
	.section	.text._Z30computeContourDirection_kernelPKjiiiP29NppiContourPixelDirectionInfoij,"ax",@progbits
	.align	128
        .global         _Z30computeContourDirection_kernelPKjiiiP29NppiContourPixelDirectionInfoij
        .type           _Z30computeContourDirection_kernelPKjiiiP29NppiContourPixelDirectionInfoij,@function
        .size           _Z30computeContourDirection_kernelPKjiiiP29NppiContourPixelDirectionInfoij,(.L_x_12 - _Z30computeContourDirection_kernelPKjiiiP29NppiContourPixelDirectionInfoij)
        .other          _Z30computeContourDirection_kernelPKjiiiP29NppiContourPixelDirectionInfoij,@"STO_CUDA_ENTRY STV_DEFAULT"
_Z30computeContourDirection_kernelPKjiiiP29NppiContourPixelDirectionInfoij:
.text._Z30computeContourDirection_kernelPKjiiiP29NppiContourPixelDirectionInfoij:
        /* <DEDUP_REMOVED lines=14> */
[----:B------:R-:W0:Y:S01]  /*00e0*/  LDC R13, c[0x0][0x388] ;  /* 0x0000e200ff0d7b82 */ /* 0x000e220000000800 */
[----:B------:R-:W1:Y:S01]  /*00f0*/  LDCU.64 UR8, c[0x0][0x380] ;  /* 0x00007000ff0877ac */ /* 0x000e620008000a00 */
[----:B------:R-:W2:Y:S01]  /*0100*/  LDCU.64 UR4, c[0x0][0x358] ;  /* 0x00006b00ff0477ac */ /* 0x000ea20008000a00 */
[----:B------:R-:W3:Y:S01]  /*0110*/  LDCU UR10, c[0x0][0x3a0] ;  /* 0x00007400ff0a77ac */ /* 0x000ee20008000800 */
[----:B------:R-:W4:Y:S01]  /*0120*/  LDCU.64 UR12, c[0x0][0x398] ;  /* 0x00007300ff0c77ac */ /* 0x000f220008000a00 */
[----:B0-----:R-:W-:-:S05]  /*0130*/  IMAD R8, R15, R13, RZ ;  /* 0x0000000d0f087224 */ /* 0x001fca00078e02ff */
[----:B-1----:R-:W-:-:S04]  /*0140*/  IADD3 R4, P0, PT, R8, UR8, RZ ;  /* 0x0000000808047c10 */ /* 0x002fc8000ff1e0ff */
[----:B------:R-:W-:-:S03]  /*0150*/  LEA.HI.X.SX32 R5, R8, UR9, 0x1, P0 ;  /* 0x0000000908057c11 */ /* 0x000fc600080f0eff */
[----:B------:R-:W-:-:S06]  /*0160*/  IMAD.WIDE R6, R11, 0x4, R4 ;  /* 0x000000040b067825 */ /* 0x000fcc00078e0204 */
[----:B--2---:R-:W2:Y:S01]  /*0170*/  LDG.E R7, desc[UR4][R6.64] ;  /* 0x0000000406077981 */ /* 0x004ea2000c1e1900 */
[----:B---3--:R-:W-:-:S05]  /*0180*/  IMAD R0, R15, UR10, RZ ;  /* 0x0000000a0f007c24 */ /* 0x008fca000f8e02ff */
[----:B----4-:R-:W-:-:S04]  /*0190*/  IADD3 R2, P0, PT, R0, UR12, RZ ;  /* 0x0000000c00027c10 */ /* 0x010fc8000ff1e0ff */
[----:B------:R-:W-:-:S03]  /*01a0*/  LEA.HI.X.SX32 R3, R0, UR13, 0x1, P0 ;  /* 0x0000000d00037c11 */ /* 0x000fc600080f0eff */
[----:B------:R-:W-:-:S05]  /*01b0*/  IMAD.WIDE R2, R11, 0x8c, R2 ;  /* 0x0000008c0b027825 */ /* 0x000fca00078e0202 */
[----:B------:R0:W-:Y:S01]  /*01c0*/  STG.E desc[UR4][R2.64+0x4], RZ ;  /* 0x000004ff02007986 */ /* 0x0001e2000c101904 */
[----:B--2---:R-:W-:-:S03]  /*01d0*/  ISETP.NE.AND P0, PT, R7, RZ, PT ;  /* 0x000000ff0700720c */ /* 0x004fc60003f05270 */
[----:B------:R0:W-:Y:S10]  /*01e0*/  STG.E desc[UR4][R2.64], R7 ;  /* 0x0000000702007986 */ /* 0x0001f4000c101904 */
[----:B------:R-:W-:Y:S05]  /*01f0*/  @!P0 EXIT ;  /* 0x000000000000894d */ /* 0x000fea0003800000 */
[----:B------:R-:W-:-:S05]  /*0200*/  VIADD R9, R11, 0x1 ;  /* 0x000000010b097836 */ /* 0x000fca0000000000 */
[----:B------:R-:W-:-:S04]  /*0210*/  ISETP.GE.AND P3, PT, R9, UR7, PT ;  /* 0x0000000709007c0c */ /* 0x000fc8000bf66270 */
[----:B------:R-:W-:-:S13]  /*0220*/  ISETP.GT.AND P3, PT, R11, -0x2, !P3 ;  /* 0xfffffffe0b00780c */ /* 0x000fda0005f64270 */
[----:B------:R-:W-:-:S05]  /*0230*/  @P3 IMAD.WIDE.U32 R18, R9, 0x4, R4 ;  /* 0x0000000409123825 */ /* 0x000fca00078e0004 */
[----:B------:R1:W2:Y:S04]  /*0240*/  @P3 LDG.E R10, desc[UR4][R18.64] ;  /* 0x00000004120a3981 */ /* 0x0002a8000c1e1900 */
[----:B------:R-:W-:Y:S04]  /*0250*/  @P3 STG.E desc[UR4][R2.64+0x44], R9 ;  /* 0x0000440902003986 */ /* 0x000fe8000c101904 */
[----:B------:R-:W-:Y:S04]  /*0260*/  @P3 STG.E desc[UR4][R2.64+0x48], R15 ;  /* 0x0000480f02003986 */ /* 0x000fe8000c101904 */
[----:B------:R-:W3:Y:S01]  /*0270*/  @P3 LDG.E R0, desc[UR4][R18.64] ;  /* 0x0000000412003981 */ /* 0x000ee2000c1e1900 */
[----:B------:R-:W-:-:S05]  /*0280*/  VIADD R17, R15, 0xffffffff ;  /* 0xffffffff0f117836 */ /* 0x000fca0000000000 */
[----:B------:R-:W-:-:S13]  /*0290*/  ISETP.GE.U32.OR P4, PT, R17, UR6, !P3 ;  /* 0x0000000611007c0c */ /* 0x000fda000df86470 */
[----:B------:R-:W-:-:S05]  /*02a0*/  @!P4 IMAD.IADD R6, R8, 0x1, -R13 ;  /* 0x000000010806c824 */ /* 0x000fca00078e0a0d */
[----:B------:R-:W-:-:S04]  /*02b0*/  @!P4 IADD3 R20, P0, PT, R6, UR8, RZ ;  /* 0x000000080614cc10 */ /* 0x000fc8000ff1e0ff */
[----:B------:R-:W-:-:S03]  /*02c0*/  @!P4 LEA.HI.X.SX32 R21, R6, UR9, 0x1, P0 ;  /* 0x000000090615cc11 */ /* 0x000fc600080f0eff */
[----:B------:R-:W-:Y:S01]  /*02d0*/  @!P4 IMAD.WIDE.U32 R20, R9, 0x4, R20 ;  /* 0x000000040914c825 */ /* 0x000fe200078e0014 */
[----:B---3--:R-:W-:-:S04]  /*02e0*/  @P3 ISETP.NE.AND P0, PT, R0, R7, PT ;  /* 0x000000070000320c */ /* 0x008fc80003f05270 */
[----:B------:R-:W-:-:S05]  /*02f0*/  @P3 SEL R23, RZ, 0x1, P0 ;  /* 0x00000001ff173807 */ /* 0x000fca0000000000 */
[----:B------:R3:W-:Y:S04]  /*0300*/  @P3 STG.E.U8 desc[UR4][R2.64+0x84], R23 ;  /* 0x0000841702003986 */ /* 0x0007e8000c101104 */
[----:B------:R-:W4:Y:S04]  /*0310*/  @!P4 LDG.E R6, desc[UR4][R20.64] ;  /* 0x000000041406c981 */ /* 0x000f28000c1e1900 */
[----:B------:R-:W-:Y:S04]  /*0320*/  @!P4 STG.E desc[UR4][R2.64+0x4c], R9 ;  /* 0x00004c090200c986 */ /* 0x000fe8000c101904 */
[----:B------:R-:W-:Y:S04]  /*0330*/  @!P4 STG.E desc[UR4][R2.64+0x50], R17 ;  /* 0x000050110200c986 */ /* 0x000fe8000c101904 */
[----:B------:R-:W5:Y:S01]  /*0340*/  @!P4 LDG.E R0, desc[UR4][R20.64] ;  /* 0x000000041400c981 */ /* 0x000f62000c1e1900 */
[----:B------:R-:W-:-:S04]  /*0350*/  ISETP.GE.U32.AND P2, PT, R17, UR6, PT ;  /* 0x0000000611007c0c */ /* 0x000fc8000bf46070 */
[----:B------:R-:W-:-:S13]  /*0360*/  ISETP.LT.OR P2, PT, R11, RZ, P2 ;  /* 0x000000ff0b00720c */ /* 0x000fda0001741670 */
[----:B------:R-:W-:-:S05]  /*0370*/  @!P2 IMAD.IADD R12, R8, 0x1, -R13 ;  /* 0x00000001080ca824 */ /* 0x000fca00078e0a0d */
[----:B-1----:R-:W-:-:S04]  /*0380*/  @!P2 IADD3 R18, P0, PT, R12, UR8, RZ ;  /* 0x000000080c12ac10 */ /* 0x002fc8000ff1e0ff */
[----:B------:R-:W-:-:S03]  /*0390*/  @!P2 LEA.HI.X.SX32 R19, R12, UR9, 0x1, P0 ;  /* 0x000000090c13ac11 */ /* 0x000fc600080f0eff */
[----:B---3--:R-:W-:Y:S01]  /*03a0*/  @!P2 IMAD.WIDE.U32 R22, R11, 0x4, R18 ;  /* 0x000000040b16a825 */ /* 0x008fe200078e0012 */
[----:B-----5:R-:W-:-:S04]  /*03b0*/  @!P4 ISETP.NE.AND P0, PT, R0, R7, PT ;  /* 0x000000070000c20c */ /* 0x020fc80003f05270 */
[----:B------:R-:W-:-:S05]  /*03c0*/  @!P4 SEL R25, RZ, 0x1, P0 ;  /* 0x00000001ff19c807 */ /* 0x000fca0000000000 */
[----:B------:R1:W-:Y:S04]  /*03d0*/  @!P4 STG.E.U8 desc[UR4][R2.64+0x85], R25 ;  /* 0x000085190200c986 */ /* 0x0003e8000c101104 */
[----:B------:R-:W3:Y:S04]  /*03e0*/  @!P2 LDG.E R0, desc[UR4][R22.64] ;  /* 0x000000041600a981 */ /* 0x000ee8000c1e1900 */
[----:B------:R-:W-:Y:S04]  /*03f0*/  @!P2 STG.E desc[UR4][R2.64+0x54], R11 ;  /* 0x0000540b0200a986 */ /* 0x000fe8000c101904 */
[----:B------:R-:W-:Y:S04]  /*0400*/  @!P2 STG.E desc[UR4][R2.64+0x58], R17 ;  /* 0x000058110200a986 */ /* 0x000fe8000c101904 */
[----:B------:R5:W2:Y:S01]  /*0410*/  @!P2 LDG.E R12, desc[UR4][R22.64] ;  /* 0x00000004160ca981 */ /* 0x000aa2000c1e1900 */
[----:B------:R-:W-:-:S04]  /*0420*/  ISETP.GT.AND P1, PT, R11, UR7, PT ;  /* 0x000000070b007c0c */ /* 0x000fc8000bf24270 */
[----:B------:R-:W-:-:S04]  /*0430*/  ISETP.GT.AND P1, PT, R11, RZ, !P1 ;  /* 0x000000ff0b00720c */ /* 0x000fc80004f24270 */
[----:B------:R-:W-:Y:S02]  /*0440*/  ISETP.GE.U32.OR P6, PT, R17, UR6, !P1 ;  /* 0x0000000611007c0c */ /* 0x000fe4000cfc6470 */
[----:B-----5:R-:W-:-:S11]  /*0450*/  P2R R22, PR, RZ, 0x4 ;  /* 0x00000004ff167803 */ /* 0x020fd60000000000 */
[----:B------:R-:W-:Y:S02]  /*0460*/  @!P6 IMAD.IADD R8, R8, 0x1, -R13 ;  /* 0x000000010808e824 */ /* 0x000fe400078e0a0d */
[----:B------:R-:W-:-:S03]  /*0470*/  @!P6 VIADD R27, R11, 0xffffffff ;  /* 0xffffffff0b1be836 */ /* 0x000fc60000000000 */
[----:B------:R-:W-:-:S04]  /*0480*/  @!P6 IADD3 R18, P0, PT, R8, UR8, RZ ;  /* 0x000000080812ec10 */ /* 0x000fc8000ff1e0ff */
[----:B------:R-:W-:-:S03]  /*0490*/  @!P6 LEA.HI.X.SX32 R19, R8, UR9, 0x1, P0 ;  /* 0x000000090813ec11 */ /* 0x000fc600080f0eff */
[----:B------:R-:W-:Y:S01]  /*04a0*/  @!P6 IMAD.WIDE.U32 R18, R27, 0x4, R18 ;  /* 0x000000041b12e825 */ /* 0x000fe200078e0012 */
[----:B--2---:R-:W-:-:S04]  /*04b0*/  @!P2 ISETP.NE.AND P0, PT, R12, R7, PT ;  /* 0x000000070c00a20c */ /* 0x004fc80003f05270 */
[----:B-1----:R-:W-:-:S05]  /*04c0*/  @!P2 SEL R25, RZ, 0x1, P0 ;  /* 0x00000001ff19a807 */ /* 0x002fca0000000000 */
[----:B------:R-:W-:Y:S04]  /*04d0*/  @!P2 STG.E.U8 desc[UR4][R2.64+0x86], R25 ;  /* 0x000086190200a986 */ /* 0x000fe8000c101104 */
[----:B------:R1:W2:Y:S04]  /*04e0*/  @!P6 LDG.E R8, desc[UR4][R18.64] ;  /* 0x000000041208e981 */ /* 0x0002a8000c1e1900 */
[----:B------:R-:W-:Y:S04]  /*04f0*/  @!P6 STG.E desc[UR4][R2.64+0x5c], R27 ;  /* 0x00005c1b0200e986 */ /* 0x000fe8000c101904 */
[----:B------:R5:W-:Y:S04]  /*0500*/  @!P6 STG.E desc[UR4][R2.64+0x60], R17 ;  /* 0x000060110200e986 */ /* 0x000be8000c101904 */
[----:B------:R-:W4:Y:S01]  /*0510*/  @!P6 LDG.E R12, desc[UR4][R18.64] ;  /* 0x00000004120ce981 */ /* 0x000f22000c1e1900 */
[----:B------:R-:W-:-:S04]  /*0520*/  @P1 VIADD R29, R11, 0xffffffff ;  /* 0xffffffff0b1d1836 */ /* 0x000fc80000000000 */
[----:B------:R-:W-:Y:S01]  /*0530*/  @P1 IMAD.WIDE.U32 R20, R29, 0x4, R4 ;  /* 0x000000041d141825 */ /* 0x000fe200078e0004 */
[----:B----4-:R-:W-:-:S04]  /*0540*/  @!P6 ISETP.NE.AND P0, PT, R12, R7, PT ;  /* 0x000000070c00e20c */ /* 0x010fc80003f05270 */
[----:B------:R-:W-:-:S05]  /*0550*/  @!P6 SEL R23, RZ, 0x1, P0 ;  /* 0x00000001ff17e807 */ /* 0x000fca0000000000 */
[----:B------:R4:W-:Y:S04]  /*0560*/  @!P6 STG.E.U8 desc[UR4][R2.64+0x87], R23 ;  /* 0x000087170200e986 */ /* 0x0009e8000c101104 */
[----:B------:R0:W2:Y:S04]  /*0570*/  @P1 LDG.E R12, desc[UR4][R20.64] ;  /* 0x00000004140c1981 */ /* 0x0000a8000c1e1900 */
[----:B------:R-:W-:Y:S04]  /*0580*/  @P1 STG.E desc[UR4][R2.64+0x64], R29 ;  /* 0x0000641d02001986 */ /* 0x000fe8000c101904 */
[----:B------:R3:W-:Y:S04]  /*0590*/  @P1 STG.E desc[UR4][R2.64+0x68], R15 ;  /* 0x0000680f02001986 */ /* 0x0007e8000c101904 */
[----:B------:R-:W4:Y:S01]  /*05a0*/  @P1 LDG.E R14, desc[UR4][R20.64] ;  /* 0x00000004140e1981 */ /* 0x000f22000c1e1900 */
[----:B-----5:R-:W-:Y:S01]  /*05b0*/  VIADD R17, R15, 0x1 ;  /* 0x000000010f117836 */ /* 0x020fe20000000000 */
[----:B------:R-:W-:-:S04]  /*05c0*/  IADD3 R4, P0, PT, R4, R13, RZ ;  /* 0x0000000d04047210 */ /* 0x000fc80007f1e0ff */
[----:B------:R-:W-:Y:S02]  /*05d0*/  ISETP.GE.U32.OR P5, PT, R17, UR6, !P1 ;  /* 0x0000000611007c0c */ /* 0x000fe4000cfa6470 */
[----:B------:R-:W-:-:S11]  /*05e0*/  LEA.HI.X.SX32 R5, R13, R5, 0x1, P0 ;  /* 0x000000050d057211 */ /* 0x000fd600000f0eff */
[----:B------:R-:W-:-:S04]  /*05f0*/  @!P5 VIADD R25, R11, 0xffffffff ;  /* 0xffffffff0b19d836 */ /* 0x000fc80000000000 */
[----:B-1----:R-:W-:Y:S01]  /*0600*/  @!P5 IMAD.WIDE.U32 R18, R25, 0x4, R4 ;  /* 0x000000041912d825 */ /* 0x002fe200078e0004 */
[----:B----4-:R-:W-:-:S04]  /*0610*/  @P1 ISETP.NE.AND P0, PT, R14, R7, PT ;  /* 0x000000070e00120c */ /* 0x010fc80003f05270 */
[----:B------:R-:W-:-:S05]  /*0620*/  @P1 SEL R23, RZ, 0x1, P0 ;  /* 0x00000001ff171807 */ /* 0x000fca0000000000 */
[----:B------:R1:W-:Y:S04]  /*0630*/  @P1 STG.E.U8 desc[UR4][R2.64+0x88], R23 ;  /* 0x0000881702001986 */ /* 0x0003e8000c101104 */
[----:B------:R4:W5:Y:S04]  /*0640*/  @!P5 LDG.E R16, desc[UR4][R18.64] ;  /* 0x000000041210d981 */ /* 0x000968000c1e1900 */
[----:B------:R-:W-:Y:S04]  /*0650*/  @!P5 STG.E desc[UR4][R2.64+0x6c], R25 ;  /* 0x00006c190200d986 */ /* 0x000fe8000c101904 */
[----:B------:R-:W-:Y:S04]  /*0660*/  @!P5 STG.E desc[UR4][R2.64+0x70], R17 ;  /* 0x000070110200d986 */ /* 0x000fe8000c101904 */
[----:B------:R-:W3:Y:S01]  /*0670*/  @!P5 LDG.E R20, desc[UR4][R18.64] ;  /* 0x000000041214d981 */ /* 0x000ee2000c1e1900 */
[----:B------:R-:W-:-:S02]  /*0680*/  @P3 ISETP.NE.AND P0, PT, R10, R7, PT ;  /* 0x000000070a00320c */ /* 0x000fc40003f05270 */
[----:B------:R-:W-:Y:S02]  /*0690*/  PRMT R13, RZ, 0x7610, R13 ;  /* 0x00007610ff0d7816 */ /* 0x000fe4000000000d */
[----:B------:R-:W-:Y:S02]  /*06a0*/  @P3 SEL R10, RZ, 0x10, P0 ;  /* 0x00000010ff0a3807 */ /* 0x000fe40000000000 */
[----:B------:R-:W-:Y:S02]  /*06b0*/  @P3 SEL R14, RZ, 0x8, !P0 ;  /* 0x00000008ff0e3807 */ /* 0x000fe40004000000 */
[----:B------:R-:W-:Y:S02]  /*06c0*/  ISETP.NE.OR P0, PT, R6, R7, P4 ;  /* 0x000000070600720c */ /* 0x000fe40002705670 */
[----:B------:R-:W-:Y:S02]  /*06d0*/  @P3 PRMT R13, R10, 0x7610, R13 ;  /* 0x000076100a0d3816 */ /* 0x000fe4000000000d */
[----:B0-----:R-:W-:-:S04]  /*06e0*/  PRMT R21, RZ, 0x7610, R21 ;  /* 0x00007610ff157816 */ /* 0x001fc80000000015 */
[----:B------:R-:W-:-:S05]  /*06f0*/  @P3 PRMT R21, R14, 0x7610, R21 ;  /* 0x000076100e153816 */ /* 0x000fca0000000015 */
[----:B------:R-:W-:Y:S02]  /*0700*/  @!P0 LOP3.LUT R13, R13, 0x20, RZ, 0xfc, !PT ;  /* 0x000000200d0d8812 */ /* 0x000fe400078efcff */
[----:B------:R-:W-:-:S13]  /*0710*/  ISETP.NE.AND P0, PT, R6, R7, !P4 ;  /* 0x000000070600720c */ /* 0x000fda0006705270 */
[----:B------:R-:W-:Y:S02]  /*0720*/  @P0 LOP3.LUT R21, R21, 0x4, RZ, 0xfc, !PT ;  /* 0x0000000415150812 */ /* 0x000fe400078efcff */
[----:B---3--:R-:W-:-:S04]  /*0730*/  @!P5 ISETP.NE.AND P0, PT, R20, R7, PT ;  /* 0x000000071400d20c */ /* 0x008fc80003f05270 */
[----:B----4-:R-:W-:Y:S02]  /*0740*/  @!P5 SEL R19, RZ, 0x1, P0 ;  /* 0x00000001ff13d807 */ /* 0x010fe40000000000 */
[----:B------:R-:W-:-:S03]  /*0750*/  ISETP.GE.U32.AND P0, PT, R17, UR6, PT ;  /* 0x0000000611007c0c */ /* 0x000fc6000bf06070 */
[----:B------:R-:W-:Y:S01]  /*0760*/  @!P5 STG.E.U8 desc[UR4][R2.64+0x89], R19 ;  /* 0x000089130200d986 */ /* 0x000fe2000c101104 */
[----:B------:R-:W-:-:S13]  /*0770*/  ISETP.LT.OR P0, PT, R11, RZ, P0 ;  /* 0x000000ff0b00720c */ /* 0x000fda0000701670 */
[----:B------:R-:W-:-:S05]  /*0780*/  @!P0 IMAD.WIDE.U32 R14, R11, 0x4, R4 ;  /* 0x000000040b0e8825 */ /* 0x000fca00078e0004 */
[----:B------:R-:W3:Y:S04]  /*0790*/  @!P0 LDG.E R6, desc[UR4][R14.64] ;  /* 0x000000040e068981 */ /* 0x000ee8000c1e1900 */
[----:B------:R-:W-:Y:S04]  /*07a0*/  @!P0 STG.E desc[UR4][R2.64+0x74], R11 ;  /* 0x0000740b02008986 */ /* 0x000fe8000c101904 */
[----:B------:R-:W-:Y:S04]  /*07b0*/  @!P0 STG.E desc[UR4][R2.64+0x78], R17 ;  /* 0x0000781102008986 */ /* 0x000fe8000c101904 */
[----:B------:R-:W4:Y:S01]  /*07c0*/  @!P0 LDG.E R10, desc[UR4][R14.64] ;  /* 0x000000040e0a8981 */ /* 0x000f22000c1e1900 */
[----:B------:R-:W-:-:S13]  /*07d0*/  ISETP.GE.U32.OR P3, PT, R17, UR6, !P3 ;  /* 0x0000000611007c0c */ /* 0x000fda000df66470 */
[----:B------:R-:W-:Y:S01]  /*07e0*/  @!P3 IMAD.WIDE.U32 R4, R9, 0x4, R4 ;  /* 0x000000040904b825 */ /* 0x000fe200078e0004 */
[----:B----4-:R-:W-:-:S04]  /*07f0*/  @!P0 ISETP.NE.AND P2, PT, R10, R7, PT ;  /* 0x000000070a00820c */ /* 0x010fc80003f45270 */
[----:B-1----:R-:W-:Y:S02]  /*0800*/  @!P0 SEL R23, RZ, 0x1, P2 ;  /* 0x00000001ff178807 */ /* 0x002fe40001000000 */
[----:B------:R-:W-:-:S03]  /*0810*/  ISETP.NE.AND P2, PT, R22, RZ, PT ;  /* 0x000000ff1600720c */ /* 0x000fc60003f45270 */
[----:B------:R-:W-:Y:S04]  /*0820*/  @!P0 STG.E.U8 desc[UR4][R2.64+0x8a], R23 ;  /* 0x00008a1702008986 */ /* 0x000fe8000c101104 */
[----:B------:R-:W4:Y:S04]  /*0830*/  @!P3 LDG.E R10, desc[UR4][R4.64] ;  /* 0x00000004040ab981 */ /* 0x000f28000c1e1900 */
[----:B------:R-:W-:Y:S04]  /*0840*/  @!P3 STG.E desc[UR4][R2.64+0x7c], R9 ;  /* 0x00007c090200b986 */ /* 0x000fe8000c101904 */
[----:B------:R-:W-:Y:S04]  /*0850*/  @!P3 STG.E desc[UR4][R2.64+0x80], R17 ;  /* 0x000080110200b986 */ /* 0x000fe8000c101904 */
[----:B------:R-:W4:Y:S01]  /*0860*/  @!P3 LDG.E R18, desc[UR4][R4.64] ;  /* 0x000000040412b981 */ /* 0x000f22000c1e1900 */
[----:B------:R-:W-:-:S13]  /*0870*/  ISETP.NE.OR P4, PT, R0, R7, P2 ;  /* 0x000000070000720c */ /* 0x000fda0001785670 */
[----:B------:R-:W-:Y:S02]  /*0880*/  @!P4 LOP3.LUT R13, R13, 0x40, RZ, 0xfc, !PT ;  /* 0x000000400d0dc812 */ /* 0x000fe400078efcff */
[-C--:B------:R-:W-:Y:S02]  /*0890*/  ISETP.NE.AND P4, PT, R0, R7.reuse, !P2 ;  /* 0x000000070000720c */ /* 0x080fe40005785270 */
[----:B--2---:R-:W-:-:S04]  /*08a0*/  @!P6 ISETP.NE.AND P2, PT, R8, R7, PT ;  /* 0x000000070800e20c */ /* 0x004fc80003f45270 */
[----:B------:R-:W-:Y:S02]  /*08b0*/  @!P6 SEL R0, RZ, 0x1, !P2 ;  /* 0x00000001ff00e807 */ /* 0x000fe40005000000 */
[----:B------:R-:W-:-:S05]  /*08c0*/  ISETP.NE.AND P2, PT, R12, R7, P1 ;  /* 0x000000070c00720c */ /* 0x000fca0000f45270 */
[----:B------:R-:W-:Y:S02]  /*08d0*/  @P4 LOP3.LUT R21, R21, 0x2, RZ, 0xfc, !PT ;  /* 0x0000000215154812 */ /* 0x000fe400078efcff */
[----:B------:R-:W-:Y:S02]  /*08e0*/  ISETP.NE.OR P4, PT, R8, R7, P6 ;  /* 0x000000070800720c */ /* 0x000fe40003785670 */
[----:B------:R-:W-:-:S04]  /*08f0*/  @!P6 LOP3.LUT R0, R21, R0, RZ, 0xfc, !PT ;  /* 0x000000001500e212 */ /* 0x000fc800078efcff */
[----:B------:R-:W-:Y:S02]  /*0900*/  @!P6 PRMT R21, R0, 0x7610, R21 ;  /* 0x000076100015e816 */ /* 0x000fe40000000015 */
[-C--:B-----5:R-:W-:Y:S02]  /*0910*/  ISETP.NE.AND P6, PT, R16, R7.reuse, !P5 ;  /* 0x000000071000720c */ /* 0x0a0fe40006fc5270 */
[----:B------:R-:W-:Y:S02]  /*0920*/  @P2 LOP3.LUT R21, R21, 0x10, RZ, 0xfc, !PT ;  /* 0x0000001015152812 */ /* 0x000fe400078efcff */
[-C--:B---3--:R-:W-:Y:S02]  /*0930*/  ISETP.NE.AND P2, PT, R6, R7.reuse, !P0 ;  /* 0x000000070600720c */ /* 0x088fe40004745270 */
[----:B------:R-:W-:Y:S02]  /*0940*/  @!P4 LOP3.LUT R13, R13, 0xff80, RZ, 0xfc, !PT ;  /* 0x0000ff800d0dc812 */ /* 0x000fe400078efcff */
[----:B------:R-:W-:-:S02]  /*0950*/  ISETP.NE.OR P4, PT, R12, R7, !P1 ;  /* 0x000000070c00720c */ /* 0x000fc40004f85670 */
[----:B------:R-:W-:-:S03]  /*0960*/  ISETP.NE.OR P1, PT, R6, R7, P0 ;  /* 0x000000070600720c */ /* 0x000fc60000725670 */
[----:B------:R-:W-:-:S04]  /*0970*/  @P6 LOP3.LUT R21, R21, 0x20, RZ, 0xfc, !PT ;  /* 0x0000002015156812 */ /* 0x000fc800078efcff */
[----:B------:R-:W-:-:S04]  /*0980*/  @P2 LOP3.LUT R21, R21, 0x40, RZ, 0xfc, !PT ;  /* 0x0000004015152812 */ /* 0x000fc800078efcff */
[----:B------:R-:W-:Y:S02]  /*0990*/  @!P4 LOP3.LUT R13, R13, 0x8, RZ, 0xfc, !PT ;  /* 0x000000080d0dc812 */ /* 0x000fe400078efcff */
[----:B------:R-:W-:-:S13]  /*09a0*/  ISETP.NE.OR P4, PT, R16, R7, P5 ;  /* 0x000000071000720c */ /* 0x000fda0002f85670 */
[----:B------:R-:W-:-:S04]  /*09b0*/  @!P4 LOP3.LUT R13, R13, 0x4, RZ, 0xfc, !PT ;  /* 0x000000040d0dc812 */ /* 0x000fc800078efcff */
[----:B------:R-:W-:Y:S02]  /*09c0*/  @!P1 LOP3.LUT R13, R13, 0x2, RZ, 0xfc, !PT ;  /* 0x000000020d0d9812 */ /* 0x000fe400078efcff */
[CC--:B----4-:R-:W-:Y:S02]  /*09d0*/  ISETP.NE.AND P4, PT, R10.reuse, R7.reuse, !P3 ;  /* 0x000000070a00720c */ /* 0x0d0fe40005f85270 */
[----:B------:R-:W-:-:S04]  /*09e0*/  @!P3 ISETP.NE.AND P1, PT, R10, R7, PT ;  /* 0x000000070a00b20c */ /* 0x000fc80003f25270 */
[----:B------:R-:W-:-:S04]  /*09f0*/  @!P3 SEL R0, RZ, 0x1, P1 ;  /* 0x00000001ff00b807 */ /* 0x000fc80000800000 */
[----:B------:R-:W-:Y:S02]  /*0a00*/  @!P3 LOP3.LUT R0, R13, R0, RZ, 0xfc, !PT ;  /* 0x000000000d00b212 */ /* 0x000fe400078efcff */
[----:B------:R-:W-:Y:S02]  /*0a10*/  @!P3 ISETP.NE.AND P0, PT, R18, R7, PT ;  /* 0x000000071200b20c */ /* 0x000fe40003f05270 */
[----:B------:R-:W-:Y:S02]  /*0a20*/  @P4 LOP3.LUT R21, R21, 0xff80, RZ, 0xfc, !PT ;  /* 0x0000ff8015154812 */ /* 0x000fe400078efcff */
[----:B------:R-:W-:Y:S02]  /*0a30*/  @!P3 SEL R5, RZ, 0x1, P0 ;  /* 0x00000001ff05b807 */ /* 0x000fe40000000000 */
[----:B------:R-:W-:Y:S01]  /*0a40*/  @!P3 PRMT R13, R0, 0x7610, R13 ;  /* 0x00007610000db816 */ /* 0x000fe2000000000d */
[----:B------:R-:W-:Y:S04]  /*0a50*/  STG.E.U8 desc[UR4][R2.64+0x5], R21 ;  /* 0x0000051502007986 */ /* 0x000fe8000c101104 */
[----:B------:R-:W-:Y:S04]  /*0a60*/  @!P3 STG.E.U8 desc[UR4][R2.64+0x8b], R5 ;  /* 0x00008b050200b986 */ /* 0x000fe8000c101104 */
[----:B------:R-:W-:Y:S01]  /*0a70*/  STG.E.U8 desc[UR4][R2.64+0x6], R13 ;  /* 0x0000060d02007986 */ /* 0x000fe2000c101104 */
[----:B------:R-:W-:Y:S05]  /*0a80*/  EXIT ;  /* 0x000000000000794d */ /* 0x000fea0003800000 */
.L_x_3:
        /* <DEDUP_REMOVED lines=15> */
.L_x_12:


//--------------------- .text._Z26detectContourPixels_kernelPKjiiiPhiPjj --------------------------
	.section	.text._Z26detectContourPixels_kernelPKjiiiPhiPjj,"ax",@progbits
	.align	128
        .global         _Z26detectContourPixels_kernelPKjiiiPhiPjj
        .type           _Z26detectContourPixels_kernelPKjiiiPhiPjj,@function
        .size           _Z26detectContourPixels_kernelPKjiiiPhiPjj,(.L_x_13 - _Z26detectContourPixels_kernelPKjiiiPhiPjj)
        .other          _Z26detectContourPixels_kernelPKjiiiPhiPjj,@"STO_CUDA_ENTRY STV_DEFAULT"
_Z26detectContourPixels_kernelPKjiiiPhiPjj:
.text._Z26detectContourPixels_kernelPKjiiiPhiPjj:
        /* <DEDUP_REMOVED lines=22> */
[----:B------:R-:W-:-:S05]  /*0160*/  IMAD.WIDE R10, R0, 0x4, R2 ;  /* 0x00000004000a7825 */ /* 0x000fca00078e0202 */
[----:B--2---:R-:W2:Y:S01]  /*0170*/  LDG.E R4, desc[UR4][R10.64] ;  /* 0x000000040a047981 */ /* 0x004ea2000c1e1900 */
[----:B---3--:R-:W-:-:S05]  /*0180*/  IMAD R5, R6, UR10, RZ ;  /* 0x0000000a06057c24 */ /* 0x008fca000f8e02ff */
[----:B----4-:R-:W-:-:S04]  /*0190*/  IADD3 R7, P1, PT, R5, UR12, RZ ;  /* 0x0000000c05077c10 */ /* 0x010fc8000ff3e0ff */
[----:B------:R-:W-:Y:S02]  /*01a0*/  LEA.HI.X.SX32 R5, R5, UR13, 0x1, P1 ;  /* 0x0000000d05057c11 */ /* 0x000fe400088f0eff */
[----:B--2---:R-:W-:-:S13]  /*01b0*/  ISETP.NE.AND P0, PT, R4, RZ, PT ;  /* 0x000000ff0400720c */ /* 0x004fda0003f05270 */
[----:B------:R-:W-:Y:S05]  /*01c0*/  @P0 BRA `(.L_x_4) ;  /* 0x00000000001c0947 */ /* 0x000fea0003800000 */
[----:B------:R-:W-:-:S04]  /*01d0*/  ISETP.NE.U32.AND P0, PT, RZ, UR12, PT ;  /* 0x0000000cff007c0c */ /* 0x000fc8000bf05070 */
[----:B------:R-:W-:-:S13]  /*01e0*/  ISETP.NE.AND.EX P0, PT, RZ, UR13, PT, P0 ;  /* 0x0000000dff007c0c */ /* 0x000fda000bf05300 */
[----:B------:R-:W-:Y:S05]  /*01f0*/  @!P0 EXIT ;  /* 0x000000000000894d */ /* 0x000fea0003800000 */
[----:B------:R-:W-:-:S04]  /*0200*/  IADD3 R2, P0, PT, R0, R7, RZ ;  /* 0x0000000700027210 */ /* 0x000fc80007f1e0ff */
[----:B------:R-:W-:-:S05]  /*0210*/  LEA.HI.X.SX32 R3, R0, R5, 0x1, P0 ;  /* 0x0000000500037211 */ /* 0x000fca00000f0eff */
[----:B------:R-:W-:Y:S01]  /*0220*/  STG.E.U8 desc[UR4][R2.64], RZ ;  /* 0x000000ff02007986 */ /* 0x000fe2000c101104 */
[----:B------:R-:W-:Y:S05]  /*0230*/  EXIT ;  /* 0x000000000000794d */ /* 0x000fea0003800000 */
.L_x_4:
[----:B------:R-:W-:Y:S01]  /*0240*/  ISETP.GT.AND P0, PT, R0, UR7, PT ;  /* 0x0000000700007c0c */ /* 0x000fe2000bf04270 */
[----:B------:R-:W-:Y:S01]  /*0250*/  VIADD R10, R6, 0xffffffff ;  /* 0xffffffff060a7836 */ /* 0x000fe20000000000 */
[----:B------:R-:W-:Y:S02]  /*0260*/  BSSY.RECONVERGENT B0, `(.L_x_5) ;  /* 0x000002c000007945 */ /* 0x000fe40003800200 */
[----:B------:R-:W-:Y:S02]  /*0270*/  ISETP.LT.OR P1, PT, R0, 0x1, P0 ;  /* 0x000000010000780c */ /* 0x000fe40000721670 */
[----:B------:R-:W-:Y:S02]  /*0280*/  PLOP3.LUT P0, PT, PT, PT, PT, 0x80, 0x8 ;  /* 0x000000000008781c */ /* 0x000fe40003f0f070 */
[----:B------:R-:W-:-:S13]  /*0290*/  ISETP.GE.U32.OR P1, PT, R10, UR6, P1 ;  /* 0x000000060a007c0c */ /* 0x000fda0008f26470 */
[----:B------:R-:W-:Y:S05]  /*02a0*/  @P1 BRA `(.L_x_6) ;  /* 0x00000000009c1947 */ /* 0x000fea0003800000 */
[----:B------:R-:W-:Y:S02]  /*02b0*/  IMAD.IADD R8, R8, 0x1, -R9 ;  /* 0x0000000108087824 */ /* 0x000fe400078e0a09 */
[----:B------:R-:W-:-:S03]  /*02c0*/  VIADD R15, R0, 0xffffffff ;  /* 0xffffffff000f7836 */ /* 0x000fc60000000000 */
[----:B------:R-:W-:-:S04]  /*02d0*/  IADD3 R10, P1, PT, R8, UR8, RZ ;  /* 0x00000008080a7c10 */ /* 0x000fc8000ff3e0ff */
[----:B------:R-:W-:-:S03]  /*02e0*/  LEA.HI.X.SX32 R11, R8, UR9, 0x1, P1 ;  /* 0x00000009080b7c11 */ /* 0x000fc600088f0eff */
[----:B------:R-:W-:-:S06]  /*02f0*/  IMAD.WIDE.U32 R12, R15, 0x4, R10 ;  /* 0x000000040f0c7825 */ /* 0x000fcc00078e000a */
[----:B------:R-:W2:Y:S02]  /*0300*/  LDG.E R13, desc[UR4][R12.64] ;  /* 0x000000040c0d7981 */ /* 0x000ea4000c1e1900 */
[----:B--2---:R-:W-:-:S13]  /*0310*/  ISETP.NE.AND P1, PT, R13, R4, PT ;  /* 0x000000040d00720c */ /* 0x004fda0003f25270 */
[----:B------:R-:W-:Y:S05]  /*0320*/  @P1 BRA `(.L_x_6) ;  /* 0x00000000007c1947 */ /* 0x000fea0003800000 */
[----:B------:R-:W-:-:S05]  /*0330*/  IMAD.WIDE.U32 R10, R0, 0x4, R10 ;  /* 0x00000004000a7825 */ /* 0x000fca00078e000a */
[----:B------:R-:W2:Y:S01]  /*0340*/  LDG.E R13, desc[UR4][R10.64] ;  /* 0x000000040a0d7981 */ /* 0x000ea2000c1e1900 */
[----:B------:R-:W-:-:S05]  /*0350*/  VIADD R8, R0, 0x1 ;  /* 0x0000000100087836 */ /* 0x000fca0000000000 */
[----:B------:R-:W-:-:S04]  /*0360*/  ISETP.GE.AND P1, PT, R8, UR7, PT ;  /* 0x0000000708007c0c */ /* 0x000fc8000bf26270 */
[----:B--2---:R-:W-:-:S13]  /*0370*/  ISETP.NE.OR P1, PT, R13, R4, P1 ;  /* 0x000000040d00720c */ /* 0x004fda0000f25670 */
[----:B------:R-:W-:Y:S05]  /*0380*/  @P1 BRA `(.L_x_6) ;  /* 0x0000000000641947 */ /* 0x000fea0003800000 */
[----:B------:R-:W2:Y:S02]  /*0390*/  LDG.E R11, desc[UR4][R10.64+0x4] ;  /* 0x000004040a0b7981 */ /* 0x000ea4000c1e1900 */
[----:B--2---:R-:W-:-:S13]  /*03a0*/  ISETP.NE.AND P1, PT, R11, R4, PT ;  /* 0x000000040b00720c */ /* 0x004fda0003f25270 */
[----:B------:R-:W-:Y:S05]  /*03b0*/  @P1 BRA `(.L_x_6) ;  /* 0x0000000000581947 */ /* 0x000fea0003800000 */
[----:B------:R-:W-:-:S06]  /*03c0*/  IMAD.WIDE.U32 R10, R15, 0x4, R2 ;  /* 0x000000040f0a7825 */ /* 0x000fcc00078e0002 */
[----:B------:R-:W2:Y:S02]  /*03d0*/  LDG.E R11, desc[UR4][R10.64] ;  /* 0x000000040a0b7981 */ /* 0x000ea4000c1e1900 */
[----:B--2---:R-:W-:-:S13]  /*03e0*/  ISETP.NE.AND P1, PT, R11, R4, PT ;  /* 0x000000040b00720c */ /* 0x004fda0003f25270 */
[----:B------:R-:W-:Y:S05]  /*03f0*/  @P1 BRA `(.L_x_6) ;  /* 0x0000000000481947 */ /* 0x000fea0003800000 */
[----:B------:R-:W-:-:S06]  /*0400*/  IMAD.WIDE.U32 R10, R0, 0x4, R2 ;  /* 0x00000004000a7825 */ /* 0x000fcc00078e0002 */
[----:B------:R-:W2:Y:S01]  /*0410*/  LDG.E R11, desc[UR4][R10.64+0x4] ;  /* 0x000004040a0b7981 */ /* 0x000ea2000c1e1900 */
[----:B------:R-:W-:-:S05]  /*0420*/  VIADD R6, R6, 0x1 ;  /* 0x0000000106067836 */ /* 0x000fca0000000000 */
[----:B------:R-:W-:-:S04]  /*0430*/  ISETP.GE.U32.AND P1, PT, R6, UR6, PT ;  /* 0x0000000606007c0c */ /* 0x000fc8000bf26070 */
[----:B--2---:R-:W-:-:S13]  /*0440*/  ISETP.NE.OR P1, PT, R11, R4, P1 ;  /* 0x000000040b00720c */ /* 0x004fda0000f25670 */
[----:B------:R-:W-:Y:S05]  /*0450*/  @P1 BRA `(.L_x_6) ;  /* 0x0000000000301947 */ /* 0x000fea0003800000 */
[----:B------:R-:W-:-:S04]  /*0460*/  IADD3 R2, P1, PT, R2, R9, RZ ;  /* 0x0000000902027210 */ /* 0x000fc80007f3e0ff */
[----:B------:R-:W-:-:S03]  /*0470*/  LEA.HI.X.SX32 R3, R9, R3, 0x1, P1 ;  /* 0x0000000309037211 */ /* 0x000fc600008f0eff */
[----:B------:R-:W-:-:S06]  /*0480*/  IMAD.WIDE.U32 R8, R15, 0x4, R2 ;  /* 0x000000040f087825 */ /* 0x000fcc00078e0002 */
[----:B------:R-:W2:Y:S02]  /*0490*/  LDG.E R9, desc[UR4][R8.64] ;  /* 0x0000000408097981 */ /* 0x000ea4000c1e1900 */
[----:B--2---:R-:W-:-:S13]  /*04a0*/  ISETP.NE.AND P1, PT, R9, R4, PT ;  /* 0x000000040900720c */ /* 0x004fda0003f25270 */
[----:B------:R-:W-:Y:S05]  /*04b0*/  @P1 BRA `(.L_x_6) ;  /* 0x0000000000181947 */ /* 0x000fea0003800000 */
[----:B------:R-:W-:-:S05]  /*04c0*/  IMAD.WIDE.U32 R2, R0, 0x4, R2 ;  /* 0x0000000400027825 */ /* 0x000fca00078e0002 */
[----:B------:R-:W2:Y:S02]  /*04d0*/  LDG.E R9, desc[UR4][R2.64] ;  /* 0x0000000402097981 */ /* 0x000ea4000c1e1900 */
[----:B--2---:R-:W-:-:S13]  /*04e0*/  ISETP.NE.AND P1, PT, R9, R4, PT ;  /* 0x000000040900720c */ /* 0x004fda0003f25270 */
[----:B------:R-:W-:Y:S05]  /*04f0*/  @P1 BRA `(.L_x_6) ;  /* 0x0000000000081947 */ /* 0x000fea0003800000 */
[----:B------:R-:W2:Y:S02]  /*0500*/  LDG.E R3, desc[UR4][R2.64+0x4] ;  /* 0x0000040402037981 */ /* 0x000ea4000c1e1900 */
[----:B--2---:R-:W-:-:S13]  /*0510*/  ISETP.NE.AND P0, PT, R3, R4, PT ;  /* 0x000000040300720c */ /* 0x004fda0003f05270 */
.L_x_6:
[----:B------:R-:W-:Y:S05]  /*0520*/  BSYNC.RECONVERGENT B0 ;  /* 0x0000000000007941 */ /* 0x000fea0003800200 */
.L_x_5:
[----:B------:R-:W-:Y:S01]  /*0530*/  ISETP.NE.U32.AND P1, PT, RZ, UR12, PT ;  /* 0x0000000cff007c0c */ /* 0x000fe2000bf25070 */
[----:B------:R-:W0:Y:S03]  /*0540*/  LDCU UR10, c[0x0][0x3b0] ;  /* 0x00007600ff0a77ac */ /* 0x000e260008000800 */
[----:B------:R-:W-:-:S13]  /*0550*/  ISETP.NE.AND.EX P1, PT, RZ, UR13, PT, P1 ;  /* 0x0000000dff007c0c */ /* 0x000fda000bf25310 */
[----:B------:R-:W-:-:S04]  /*0560*/  @P1 IADD3 R2, P2, PT, R0, R7, RZ ;  /* 0x0000000700021210 */ /* 0x000fc80007f5e0ff */
[----:B------:R-:W-:Y:S02]  /*0570*/  @P1 LEA.HI.X.SX32 R3, R0, R5, 0x1, P2 ;  /* 0x0000000500031211 */ /* 0x000fe400010f0eff */
[----:B------:R-:W-:Y:S02]  /*0580*/  @P1 SEL R5, RZ, 0xffffffff, !P0 ;  /* 0xffffffffff051807 */ /* 0x000fe40004000000 */
[----:B0-----:R-:W-:-:S03]  /*0590*/  ISETP.GT.U32.OR P0, PT, R4, UR10, !P0 ;  /* 0x0000000a04007c0c */ /* 0x001fc6000c704470 */
[----:B------:R0:W-:Y:S10]  /*05a0*/  @P1 STG.E.U8 desc[UR4][R2.64], R5 ;  /* 0x0000000502001986 */ /* 0x0001f4000c101104 */
[----:B------:R-:W-:Y:S05]  /*05b0*/  @P0 EXIT ;  /* 0x000000000000094d */ /* 0x000fea0003800000 */
[----:B0-----:R-:W0:Y:S01]  /*05c0*/  LDC.64 R2, c[0x0][0x3a8] ;  /* 0x0000ea00ff027b82 */ /* 0x001e220000000a00 */
[----:B------:R-:W-:Y:S02]  /*05d0*/  IMAD.MOV.U32 R7, RZ, RZ, 0x1 ;  /* 0x00000001ff077424 */ /* 0x000fe400078e00ff */
[----:B0-----:R-:W-:-:S05]  /*05e0*/  IMAD.WIDE.U32 R4, R4, 0x4, R2 ;  /* 0x0000000404047825 */ /* 0x001fca00078e0002 */
[----:B------:R-:W-:Y:S01]  /*05f0*/  REDG.E.ADD.STRONG.GPU desc[UR4][R4.64], R7 ;  /* 0x000000070400798e */ /* 0x000fe2000c12e104 */
[----:B------:R-:W-:Y:S05]  /*0600*/  EXIT ;  /* 0x000000000000794d */ /* 0x000fea0003800000 */
.L_x_7:
        /* <DEDUP_REMOVED lines=15> */
.L_x_13:


//--------------------- .text._Z26countPixelsPerLabel_kernelPKjiiiPjj --------------------------
	.section	.text._Z26countPixelsPerLabel_kernelPKjiiiPjj,"ax",@progbits
	.align	128
        .global         _Z26countPixelsPerLabel_kernelPKjiiiPjj
        .type           _Z26countPixelsPerLabel_kernelPKjiiiPjj,@function
        .size           _Z26countPixelsPerLabel_kernelPKjiiiPjj,(.L_x_14 - _Z26countPixelsPerLabel_kernelPKjiiiPjj)
        .other          _Z26countPixelsPerLabel_kernelPKjiiiPjj,@"STO_CUDA_ENTRY STV_DEFAULT"
_Z26countPixelsPerLabel_kernelPKjiiiPjj:
.text._Z26countPixelsPerLabel_kernelPKjiiiPjj:
        /* <DEDUP_REMOVED lines=26> */
[----:B------:R-:W0:Y:S01]  /*01a0*/  LDC.64 R2, c[0x0][0x398] ;  /* 0x0000e600ff027b82 */ /* 0x000e220000000a00 */
[----:B------:R-:W-:Y:S02]  /*01b0*/  HFMA2 R7, -RZ, RZ, 0, 5.9604644775390625e-08 ;  /* 0x00000001ff077431 */ /* 0x000fe400000001ff */
[----:B0-----:R-:W-:-:S05]  /*01c0*/  IMAD.WIDE.U32 R2, R5, 0x4, R2 ;  /* 0x0000000405027825 */ /* 0x001fca00078e0002 */
[----:B------:R-:W-:Y:S01]  /*01d0*/  REDG.E.ADD.STRONG.GPU desc[UR4][R2.64], R7 ;  /* 0x000000070200798e */ /* 0x000fe2000c12e104 */
[----:B------:R-:W-:Y:S05]  /*01e0*/  EXIT ;  /* 0x000000000000794d */ /* 0x000fea0003800000 */
.L_x_8:
        /* <DEDUP_REMOVED lines=9> */
.L_x_14:


//--------------------- .nv.shared.reserved.0     --------------------------
	.section	.nv.shared.reserved.0,"aw",@nobits
	.weak		__nv_reservedSMEM_offset_0_alias
	.size		__nv_reservedSMEM_offset_0_alias, 0, 64
	.other		__nv_reservedSMEM_offset_0_alias,@"STO_CUDA_RESERVED_SHARED STV_DEFAULT"
__nv_reservedSMEM_offset_0_alias:
	.zero		0
	.zero		64


//--------------------- .nv.constant0._Z26batchCompressLabels_kernelPjiiiS_j --------------------------
	.section	.nv.constant0._Z26batchCompressLabels_kernelPjiiiS_j,"a",@progbits
	.sectionflags	@""
	.align	4
.nv.constant0._Z26batchCompressLabels_kernelPjiiiS_j:
	.zero		932


//--------------------- .nv.constant0._Z28findFirstContourPixel_kernelPKhiPKjiiiPiS3_j --------------------------
	.section	.nv.constant0._Z28findFirstContourPixel_kernelPKhiPKjiiiPiS3_j,"a",@progbits
	.sectionflags	@""
	.align	4
.nv.constant0._Z28findFirstContourPixel_kernelPKhiPKjiiiPiS3_j:
	.zero		956


//--------------------- .nv.constant0._Z24updateBoundingBox_kernelPKjiiiPiS1_S1_S1_j --------------------------
	.section	.nv.constant0._Z24updateBoundingBox_kernelPKjiiiPiS1_S1_S1_j,"a",@progbits
	.sectionflags	@""
	.align	4
.nv.constant0._Z24updateBoundingBox_kernelPKjiiiPiS1_S1_S1_j:
	.zero		956


//--------------------- .nv.constant0._Z30computeContourDirection_kernelPKjiiiP29NppiContourPixelDirectionInfoij --------------------------
	.section	.nv.constant0._Z30computeContourDirection_kernelPKjiiiP29NppiContourPixelDirectionInfoij,"a",@progbits
	.sectionflags	@""
	.align	4
.nv.constant0._Z30computeContourDirection_kernelPKjiiiP29NppiContourPixelDirectionInfoij:
	.zero		936


//--------------------- .nv.constant0._Z26detectContourPixels_kernelPKjiiiPhiPjj --------------------------
	.section	.nv.constant0._Z26detectContourPixels_kernelPKjiiiPhiPjj,"a",@progbits
	.sectionflags	@""
	.align	4
.nv.constant0._Z26detectContourPixels_kernelPKjiiiPhiPjj:
	.zero		948


//--------------------- .nv.constant0._Z26countPixelsPerLabel_kernelPKjiiiPjj --------------------------
	.section	.nv.constant0._Z26countPixelsPerLabel_kernelPKjiiiPjj,"a",@progbits
	.sectionflags	@""
	.align	4
.nv.constant0._Z26countPixelsPerLabel_kernelPKjiiiPjj:
	.zero		932


//--------------------- SYMBOLS --------------------------

	.type		.nv.reservedSmem.offset0,@object
	.size		.nv.reservedSmem.offset0,0x4
